# CuTe-DSL kernel — source=fa4 family=fa4_fwd_sm100
# config = {"dtype": "Float16", "causal": false, "use_2cta": true, "q_stage": 1, "head_dim": 80}


// ===== COMPILED SASS (sm_100a) =====

	.target	sm_100a

	.elftype	@"ET_EXEC"


//--------------------- .note.nv.tkinfo           --------------------------
	.section	.note.nv.tkinfo,"",@"SHT_NOTE"
	.sectionflags	@"SHF_NOTE_NV_TKINFO"
	.tkinfo
        /*0018*/ 	.word	0x00000081
        /*0030*/ 	.string	""
        /*0030*/ 	.string	"ptxas"
        /*0030*/ 	.string	"Cuda compilation tools, release 12.9, V12.9.83"
        /*0030*/ 	.string	"Build system must define TOOLS_VERSION_EXTENDED"
        /*0030*/ 	.string	"-O 3 -arch sm_100a "



//--------------------- .note.nv.cuver            --------------------------
	.section	.note.nv.cuver,"",@"SHT_NOTE"
	.sectionflags	@"SHF_NOTE_NV_CUVER"
        /*0018*/ 	.short	0x0001
        /*001a*/ 	.short	0x0064
        /*001c*/ 	.short	0x0001
        /*001e*/ 	.short	0x0000
        /*0020*/ 	.short	0x0001
        /*0022*/ 	.short	0x0000


//--------------------- .nv.info                  --------------------------
	.section	.nv.info,"",@"SHT_CUDA_INFO"
	.align	4


	//----- nvinfo : EIATTR_REGCOUNT
	.align		4
        /*0000*/ 	.byte	0x04, 0x2f
        /*0002*/ 	.short	(.L_6 - .L_5)
	.align		4
.L_5:
        /*0004*/ 	.word	index@(kernel_cutlass_kernel_flash_attncuteflash_fwd_sm100FlashAttentionForwardSm100_object_at__tensor0000o8011101213_tensor0000o8011101213_tensor0000o8010111213_tensor0000o8011101213_tensorptrf_0)
        /*0008*/ 	.word	0x00000080


	//----- nvinfo : EIATTR_FRAME_SIZE
	.align		4
.L_6:
        /*000c*/ 	.byte	0x04, 0x11
        /*000e*/ 	.short	(.L_8 - .L_7)
	.align		4
.L_7:
        /*0010*/ 	.word	index@($__internal_2_$__cuda_sm10x_tcgen05_guardrail_trap_unallocated_columns_being_dealloced)
        /*0014*/ 	.word	0x00000000


	//----- nvinfo : EIATTR_FRAME_SIZE
	.align		4
.L_8:
        /*0018*/ 	.byte	0x04, 0x11
        /*001a*/ 	.short	(.L_10 - .L_9)
	.align		4
.L_9:
        /*001c*/ 	.word	index@($__internal_1_$__cuda_sm10x_tcgen05_guardrail_trap_phase_invalid_during_alloc)
        /*0020*/ 	.word	0x00000000


	//----- nvinfo : EIATTR_FRAME_SIZE
	.align		4
.L_10:
        /*0024*/ 	.byte	0x04, 0x11
        /*0026*/ 	.short	(.L_12 - .L_11)
	.align		4
.L_11:
        /*0028*/ 	.word	index@($__internal_0_$__cuda_sm10x_tcgen05_guardrail_trap_col_being_dealloced_not_returned_by_alloc)
        /*002c*/ 	.word	0x00000000


	//----- nvinfo : EIATTR_FRAME_SIZE
	.align		4
.L_12:
        /*0030*/ 	.byte	0x04, 0x11
        /*0032*/ 	.short	(.L_14 - .L_13)
	.align		4
.L_13:
        /*0034*/ 	.word	index@(kernel_cutlass_kernel_flash_attncuteflash_fwd_sm100FlashAttentionForwardSm100_object_at__tensor0000o8011101213_tensor0000o8011101213_tensor0000o8010111213_tensor0000o8011101213_tensorptrf_0)
        /*0038*/ 	.word	0x00000000


	//----- nvinfo : EIATTR_MIN_STACK_SIZE
	.align		4
.L_14:
        /*003c*/ 	.byte	0x04, 0x12
        /*003e*/ 	.short	(.L_16 - .L_15)
	.align		4
.L_15:
        /*0040*/ 	.word	index@(kernel_cutlass_kernel_flash_attncuteflash_fwd_sm100FlashAttentionForwardSm100_object_at__tensor0000o8011101213_tensor0000o8011101213_tensor0000o8010111213_tensor0000o8011101213_tensorptrf_0)
        /*0044*/ 	.word	0x00000000
.L_16:


//--------------------- .nv.info.kernel_cutlass_kernel_flash_attncuteflash_fwd_sm100FlashAttentionForwardSm100_object_at__tensor0000o8011101213_tensor0000o8011101213_tensor0000o8010111213_tensor0000o8011101213_tensorptrf_0 --------------------------
	.section	.nv.info.kernel_cutlass_kernel_flash_attncuteflash_fwd_sm100FlashAttentionForwardSm100_object_at__tensor0000o8011101213_tensor0000o8011101213_tensor0000o8010111213_tensor0000o8011101213_tensorptrf_0,"",@"SHT_CUDA_INFO"
	.sectionflags	@""
	.align	4


	//----- nvinfo : EIATTR_CUDA_API_VERSION
	.align		4
        /*0000*/ 	.byte	0x04, 0x37
        /*0002*/ 	.short	(.L_18 - .L_17)
.L_17:
        /*0004*/ 	.word	0x00000081


	//----- nvinfo : EIATTR_KPARAM_INFO
	.align		4
.L_18:
        /*0008*/ 	.byte	0x04, 0x17
        /*000a*/ 	.short	(.L_20 - .L_19)
.L_19:
        /*000c*/ 	.word	0x00000000
        /*0010*/ 	.short	0x000f
        /*0012*/ 	.short	0x02a8
        /*0014*/ 	.byte	0x00, 0xf0, 0x11, 0x00


	//----- nvinfo : EIATTR_KPARAM_INFO
	.align		4
.L_20:
        /*0018*/ 	.byte	0x04, 0x17
        /*001a*/ 	.short	(.L_22 - .L_21)
.L_21:
        /*001c*/ 	.word	0x00000000
        /*0020*/ 	.short	0x000e
        /*0022*/ 	.short	0x02a4
        /*0024*/ 	.byte	0x00, 0xf0, 0x11, 0x00


	//----- nvinfo : EIATTR_KPARAM_INFO
	.align		4
.L_22:
        /*0028*/ 	.byte	0x04, 0x17
        /*002a*/ 	.short	(.L_24 - .L_23)
.L_23:
        /*002c*/ 	.word	0x00000000
        /*0030*/ 	.short	0x000d
        /*0032*/ 	.short	0x0298
        /*0034*/ 	.byte	0x00, 0xf0, 0x31, 0x00


	//----- nvinfo : EIATTR_KPARAM_INFO
	.align		4
.L_24:
        /*0038*/ 	.byte	0x04, 0x17
        /*003a*/ 	.short	(.L_26 - .L_25)
.L_25:
        /*003c*/ 	.word	0x00000000
        /*0040*/ 	.short	0x000c
        /*0042*/ 	.short	0x028c
        /*0044*/ 	.byte	0x00, 0xf0, 0x31, 0x00


	//----- nvinfo : EIATTR_KPARAM_INFO
	.align		4
.L_26:
        /*0048*/ 	.byte	0x04, 0x17
        /*004a*/ 	.short	(.L_28 - .L_27)
.L_27:
        /*004c*/ 	.word	0x00000000
        /*0050*/ 	.short	0x000b
        /*0052*/ 	.short	0x0287
        /*0054*/ 	.byte	0x00, 0xf0, 0x0d, 0x00


	//----- nvinfo : EIATTR_KPARAM_INFO
	.align		4
.L_28:
        /*0058*/ 	.byte	0x04, 0x17
        /*005a*/ 	.short	(.L_30 - .L_29)
.L_29:
        /*005c*/ 	.word	0x00000000
        /*0060*/ 	.short	0x000a
        /*0062*/ 	.short	0x0284
        /*0064*/ 	.byte	0x00, 0xf0, 0x0d, 0x00


	//----- nvinfo : EIATTR_KPARAM_INFO
	.align		4
.L_30:
        /*0068*/ 	.byte	0x04, 0x17
        /*006a*/ 	.short	(.L_32 - .L_31)
.L_31:
        /*006c*/ 	.word	0x00000000
        /*0070*/ 	.short	0x0009
        /*0072*/ 	.short	0x0280
        /*0074*/ 	.byte	0x00, 0xf0, 0x11, 0x00


	//----- nvinfo : EIATTR_KPARAM_INFO
	.align		4
.L_32:
        /*0078*/ 	.byte	0x04, 0x17
        /*007a*/ 	.short	(.L_34 - .L_33)
.L_33:
        /*007c*/ 	.word	0x00000000
        /*0080*/ 	.short	0x0008
        /*0082*/ 	.short	0x0200
        /*0084*/ 	.byte	0x00, 0xf0, 0x01, 0x02


	//----- nvinfo : EIATTR_KPARAM_INFO
	.align		4
.L_34:
        /*0088*/ 	.byte	0x04, 0x17
        /*008a*/ 	.short	(.L_36 - .L_35)
.L_35:
        /*008c*/ 	.word	0x00000000
        /*0090*/ 	.short	0x0007
        /*0092*/ 	.short	0x0180
        /*0094*/ 	.byte	0x00, 0xf0, 0x01, 0x02


	//----- nvinfo : EIATTR_KPARAM_INFO
	.align		4
.L_36:
        /*0098*/ 	.byte	0x04, 0x17
        /*009a*/ 	.short	(.L_38 - .L_37)
.L_37:
        /*009c*/ 	.word	0x00000000
        /*00a0*/ 	.short	0x0006
        /*00a2*/ 	.short	0x0100
        /*00a4*/ 	.byte	0x00, 0xf0, 0x01, 0x02


	//----- nvinfo : EIATTR_KPARAM_INFO
	.align		4
.L_38:
        /*00a8*/ 	.byte	0x04, 0x17
        /*00aa*/ 	.short	(.L_40 - .L_39)
.L_39:
        /*00ac*/ 	.word	0x00000000
        /*00b0*/ 	.short	0x0005
        /*00b2*/ 	.short	0x0080
        /*00b4*/ 	.byte	0x00, 0xf0, 0x01, 0x02


	//----- nvinfo : EIATTR_KPARAM_INFO
	.align		4
.L_40:
        /*00b8*/ 	.byte	0x04, 0x17
        /*00ba*/ 	.short	(.L_42 - .L_41)
.L_41:
        /*00bc*/ 	.word	0x00000000
        /*00c0*/ 	.short	0x0004
        /*00c2*/ 	.short	0x0030
        /*00c4*/ 	.byte	0x00, 0xf0, 0xa1, 0x00


	//----- nvinfo : EIATTR_KPARAM_INFO
	.align		4
.L_42:
        /*00c8*/ 	.byte	0x04, 0x17
        /*00ca*/ 	.short	(.L_44 - .L_43)
.L_43:
        /*00cc*/ 	.word	0x00000000
        /*00d0*/ 	.short	0x0003
        /*00d2*/ 	.short	0x0024
        /*00d4*/ 	.byte	0x00, 0xf0, 0x31, 0x00


	//----- nvinfo : EIATTR_KPARAM_INFO
	.align		4
.L_44:
        /*00d8*/ 	.byte	0x04, 0x17
        /*00da*/ 	.short	(.L_46 - .L_45)
.L_45:
        /*00dc*/ 	.word	0x00000000
        /*00e0*/ 	.short	0x0002
        /*00e2*/ 	.short	0x0018
        /*00e4*/ 	.byte	0x00, 0xf0, 0x31, 0x00


	//----- nvinfo : EIATTR_KPARAM_INFO
	.align		4
.L_46:
        /*00e8*/ 	.byte	0x04, 0x17
        /*00ea*/ 	.short	(.L_48 - .L_47)
.L_47:
        /*00ec*/ 	.word	0x00000000
        /*00f0*/ 	.short	0x0001
        /*00f2*/ 	.short	0x000c
        /*00f4*/ 	.byte	0x00, 0xf0, 0x31, 0x00


	//----- nvinfo : EIATTR_KPARAM_INFO
	.align		4
.L_48:
        /*00f8*/ 	.byte	0x04, 0x17
        /*00fa*/ 	.short	(.L_50 - .L_49)
.L_49:
        /*00fc*/ 	.word	0x00000000
        /*0100*/ 	.short	0x0000
        /*0102*/ 	.short	0x0000
        /*0104*/ 	.byte	0x00, 0xf0, 0x31, 0x00


	//----- nvinfo : EIATTR_AT_ENTRY_FRAGMENTS
	.align		4
.L_50:
        /*0108*/ 	.byte	0x04, 0x4f
        /*010a*/ 	.short	(.L_52 - .L_51)


	//   ....[0]....
.L_51:
        /*010c*/ 	.word	0x00000004


	//   ....[1]....
        /*0110*/ 	.word	0x00000005


	//----- nvinfo : EIATTR_RESERVED_SMEM_USED
	.align		4
.L_52:
        /*0114*/ 	.byte	0x01, 0x41
	.zero		2


	//----- nvinfo : EIATTR_SPARSE_MMA_MASK
	.align		4
        /*0118*/ 	.byte	0x03, 0x50
        /*011a*/ 	.short	0x0000


	//----- nvinfo : EIATTR_TCGEN05_2CTA_USED
	.align		4
        /*011c*/ 	.byte	0x01, 0x52
	.zero		2


	//----- nvinfo : EIATTR_MAXREG_COUNT
	.align		4
        /*0120*/ 	.byte	0x03, 0x1b
        /*0122*/ 	.short	0x0080


	//----- nvinfo : EIATTR_NUM_BARRIERS
	.align		4
        /*0124*/ 	.byte	0x02, 0x4c
        /*0126*/ 	.byte	0x10
	.zero		1


	//----- nvinfo : EIATTR_INT_WARP_WIDE_INSTR_OFFSETS
	.align		4
        /*0128*/ 	.byte	0x04, 0x31
        /*012a*/ 	.short	(.L_54 - .L_53)


	//   ....[0]....
.L_53:
        /*012c*/ 	.word	0x00005160


	//   ....[1]....
        /*0130*/ 	.word	0x00005190


	//----- nvinfo : EIATTR_COOP_GROUP_MASK_REGIDS
	.align		4
.L_54:
        /*0134*/ 	.byte	0x04, 0x29
        /*0136*/ 	.short	(.L_56 - .L_55)


	//   ....[0]....
.L_55:
        /*0138*/ 	.word	0xffffffff


	//   ....[1]....
        /*013c*/ 	.word	0xffffffff


	//   ....[2]....
        /*0140*/ 	.word	0xffffffff


	//   ....[3]....
        /*0144*/ 	.word	0xffffffff


	//   ....[4]....
        /*0148*/ 	.word	0xffffffff


	//   ....[5]....
        /*014c*/ 	.word	0xffffffff


	//   ....[6]....
        /*0150*/ 	.word	0xffffffff


	//   ....[7]....
        /*0154*/ 	.word	0xffffffff


	//   ....[8]....
        /*0158*/ 	.word	0xffffffff


	//----- nvinfo : EIATTR_COOP_GROUP_INSTR_OFFSETS
	.align		4
.L_56:
        /*015c*/ 	.byte	0x04, 0x28
        /*015e*/ 	.short	(.L_58 - .L_57)


	//   ....[0]....
.L_57:
        /*0160*/ 	.word	0x00000990


	//   ....[1]....
        /*0164*/ 	.word	0x00003370


	//   ....[2]....
        /*0168*/ 	.word	0x000039d0


	//   ....[3]....
        /*016c*/ 	.word	0x00003ad0


	//   ....[4]....
        /*0170*/ 	.word	0x00004ff0


	//   ....[5]....
        /*0174*/ 	.word	0x00005240


	//   ....[6]....
        /*0178*/ 	.word	0x000082d0


	//   ....[7]....
        /*017c*/ 	.word	0x00009e30


	//   ....[8]....
        /*0180*/ 	.word	0x0000ab80


	//----- nvinfo : EIATTR_REG_RECONFIG
	.align		4
.L_58:
        /*0184*/ 	.byte	0x01, 0x54
	.zero		2


	//----- nvinfo : EIATTR_VRC_CTA_INIT_COUNT
	.align		4
        /*0188*/ 	.byte	0x02, 0x4a
        /*018a*/ 	.byte	0x80
	.zero		1


	//----- nvinfo : EIATTR_MBARRIER_INSTR_OFFSETS
	.align		4
        /*018c*/ 	.byte	0x04, 0x39
        /*018e*/ 	.short	(.L_60 - .L_59)


	//   ....[0]....
.L_59:
        /*0190*/ 	.word	0x000003b0
        /*0194*/ 	.word	0x000000ff
        /*0198*/ 	.word	0x000001a0
        /*019c*/ 	.short	0x0100
        /*019e*/ 	.byte	0x06
	.zero		1


	//   ....[1]....
        /*01a0*/ 	.word	0x000003f0
        /*01a4*/ 	.word	0x000000ff
        /*01a8*/ 	.word	0x00000000
        /*01ac*/ 	.short	0x0100
        /*01ae*/ 	.byte	0x0f
	.zero		1


	//   ....[2]....
        /*01b0*/ 	.word	0x00000400
        /*01b4*/ 	.word	0x000000ff
        /*01b8*/ 	.word	0x00000008
        /*01bc*/ 	.short	0x0100
        /*01be*/ 	.byte	0x0f
	.zero		1


	//   ....[3]....
        /*01c0*/ 	.word	0x000004d0
        /*01c4*/ 	.word	0x000000ff
        /*01c8*/ 	.word	0x00000010
        /*01cc*/ 	.short	0x0100
        /*01ce*/ 	.byte	0x04
	.zero		1


	//   ....[4]....
        /*01d0*/ 	.word	0x000004e0
        /*01d4*/ 	.word	0x000000ff
        /*01d8*/ 	.word	0x00000018
        /*01dc*/ 	.short	0x0100
        /*01de*/ 	.byte	0x04
	.zero		1


	//   ....[5]....
        /*01e0*/ 	.word	0x000004f0
        /*01e4*/ 	.word	0x000000ff
        /*01e8*/ 	.word	0x00000020
        /*01ec*/ 	.short	0x0100
        /*01ee*/ 	.byte	0x04
	.zero		1


	//   ....[6]....
        /*01f0*/ 	.word	0x00000500
        /*01f4*/ 	.word	0x000000ff
        /*01f8*/ 	.word	0x00000028
        /*01fc*/ 	.short	0x0100
        /*01fe*/ 	.byte	0x04
	.zero		1


	//   ....[7]....
        /*0200*/ 	.word	0x00000510
        /*0204*/ 	.word	0x000000ff
        /*0208*/ 	.word	0x00000030
        /*020c*/ 	.short	0x0100
        /*020e*/ 	.byte	0x04
	.zero		1


	//   ....[8]....
        /*0210*/ 	.word	0x00000520
        /*0214*/ 	.word	0x000000ff
        /*0218*/ 	.word	0x00000038
        /*021c*/ 	.short	0x0100
        /*021e*/ 	.byte	0x04
	.zero		1


	//   ....[9]....
        /*0220*/ 	.word	0x00000530
        /*0224*/ 	.word	0x000000ff
        /*0228*/ 	.word	0x00000040
        /*022c*/ 	.short	0x0100
        /*022e*/ 	.byte	0x04
	.zero		1


	//   ....[10]....
        /*0230*/ 	.word	0x00000540
        /*0234*/ 	.word	0x000000ff
        /*0238*/ 	.word	0x00000048
        /*023c*/ 	.short	0x0100
        /*023e*/ 	.byte	0x04
	.zero		1


	//   ....[11]....
        /*0240*/ 	.word	0x00000550
        /*0244*/ 	.word	0x000000ff
        /*0248*/ 	.word	0x00000050
        /*024c*/ 	.short	0x0100
        /*024e*/ 	.byte	0x04
	.zero		1


	//   ....[12]....
        /*0250*/ 	.word	0x00000560
        /*0254*/ 	.word	0x000000ff
        /*0258*/ 	.word	0x00000058
        /*025c*/ 	.short	0x0100
        /*025e*/ 	.byte	0x04
	.zero		1


	//   ....[13]....
        /*0260*/ 	.word	0x00000570
        /*0264*/ 	.word	0x000000ff
        /*0268*/ 	.word	0x00000060
        /*026c*/ 	.short	0x0100
        /*026e*/ 	.byte	0x04
	.zero		1


	//   ....[14]....
        /*0270*/ 	.word	0x00000580
        /*0274*/ 	.word	0x000000ff
        /*0278*/ 	.word	0x00000068
        /*027c*/ 	.short	0x0100
        /*027e*/ 	.byte	0x04
	.zero		1


	//   ....[15]....
        /*0280*/ 	.word	0x00000590
        /*0284*/ 	.word	0x000000ff
        /*0288*/ 	.word	0x00000070
        /*028c*/ 	.short	0x0100
        /*028e*/ 	.byte	0x04
	.zero		1


	//   ....[16]....
        /*0290*/ 	.word	0x000005a0
        /*0294*/ 	.word	0x000000ff
        /*0298*/ 	.word	0x00000078
        /*029c*/ 	.short	0x0100
        /*029e*/ 	.byte	0x04
	.zero		1


	//   ....[17]....
        /*02a0*/ 	.word	0x000005b0
        /*02a4*/ 	.word	0x000000ff
        /*02a8*/ 	.word	0x00000080
        /*02ac*/ 	.short	0x0100
        /*02ae*/ 	.byte	0x04
	.zero		1


	//   ....[18]....
        /*02b0*/ 	.word	0x000005c0
        /*02b4*/ 	.word	0x000000ff
        /*02b8*/ 	.word	0x00000088
        /*02bc*/ 	.short	0x0100
        /*02be*/ 	.byte	0x04
	.zero		1


	//   ....[19]....
        /*02c0*/ 	.word	0x000005d0
        /*02c4*/ 	.word	0x000000ff
        /*02c8*/ 	.word	0x00000090
        /*02cc*/ 	.short	0x0100
        /*02ce*/ 	.byte	0x04
	.zero		1


	//   ....[20]....
        /*02d0*/ 	.word	0x000005e0
        /*02d4*/ 	.word	0x000000ff
        /*02d8*/ 	.word	0x00000098
        /*02dc*/ 	.short	0x0100
        /*02de*/ 	.byte	0x04
	.zero		1


	//   ....[21]....
        /*02e0*/ 	.word	0x000005f0
        /*02e4*/ 	.word	0x000000ff
        /*02e8*/ 	.word	0x000000a0
        /*02ec*/ 	.short	0x0100
        /*02ee*/ 	.byte	0x04
	.zero		1


	//   ....[22]....
        /*02f0*/ 	.word	0x00000600
        /*02f4*/ 	.word	0x000000ff
        /*02f8*/ 	.word	0x000000a8
        /*02fc*/ 	.short	0x0100
        /*02fe*/ 	.byte	0x04
	.zero		1


	//   ....[23]....
        /*0300*/ 	.word	0x00000610
        /*0304*/ 	.word	0x000000ff
        /*0308*/ 	.word	0x000000b0
        /*030c*/ 	.short	0x0100
        /*030e*/ 	.byte	0x04
	.zero		1


	//   ....[24]....
        /*0310*/ 	.word	0x00000620
        /*0314*/ 	.word	0x000000ff
        /*0318*/ 	.word	0x000000b8
        /*031c*/ 	.short	0x0100
        /*031e*/ 	.byte	0x04
	.zero		1


	//   ....[25]....
        /*0320*/ 	.word	0x00000630
        /*0324*/ 	.word	0x000000ff
        /*0328*/ 	.word	0x000000c0
        /*032c*/ 	.short	0x0100
        /*032e*/ 	.byte	0x04
	.zero		1


	//   ....[26]....
        /*0330*/ 	.word	0x00000640
        /*0334*/ 	.word	0x000000ff
        /*0338*/ 	.word	0x000000c8
        /*033c*/ 	.short	0x0100
        /*033e*/ 	.byte	0x04
	.zero		1


	//   ....[27]....
        /*0340*/ 	.word	0x00000650
        /*0344*/ 	.word	0x000000ff
        /*0348*/ 	.word	0x000000d0
        /*034c*/ 	.short	0x0100
        /*034e*/ 	.byte	0x04
	.zero		1


	//   ....[28]....
        /*0350*/ 	.word	0x00000660
        /*0354*/ 	.word	0x000000ff
        /*0358*/ 	.word	0x000000d8
        /*035c*/ 	.short	0x0100
        /*035e*/ 	.byte	0x04
	.zero		1


	//   ....[29]....
        /*0360*/ 	.word	0x00000670
        /*0364*/ 	.word	0x000000ff
        /*0368*/ 	.word	0x000000e0
        /*036c*/ 	.short	0x0100
        /*036e*/ 	.byte	0x04
	.zero		1


	//   ....[30]....
        /*0370*/ 	.word	0x00000680
        /*0374*/ 	.word	0x000000ff
        /*0378*/ 	.word	0x000000e8
        /*037c*/ 	.short	0x0100
        /*037e*/ 	.byte	0x04
	.zero		1


	//   ....[31]....
        /*0380*/ 	.word	0x00000690
        /*0384*/ 	.word	0x000000ff
        /*0388*/ 	.word	0x000000f0
        /*038c*/ 	.short	0x0100
        /*038e*/ 	.byte	0x04
	.zero		1


	//   ....[32]....
        /*0390*/ 	.word	0x000006a0
        /*0394*/ 	.word	0x000000ff
        /*0398*/ 	.word	0x000000f8
        /*039c*/ 	.short	0x0100
        /*039e*/ 	.byte	0x04
	.zero		1


	//   ....[33]....
        /*03a0*/ 	.word	0x000006b0
        /*03a4*/ 	.word	0x000000ff
        /*03a8*/ 	.word	0x00000100
        /*03ac*/ 	.short	0x0100
        /*03ae*/ 	.byte	0x04
	.zero		1


	//   ....[34]....
        /*03b0*/ 	.word	0x000006c0
        /*03b4*/ 	.word	0x000000ff
        /*03b8*/ 	.word	0x00000108
        /*03bc*/ 	.short	0x0100
        /*03be*/ 	.byte	0x04
	.zero		1


	//   ....[35]....
        /*03c0*/ 	.word	0x000006d0
        /*03c4*/ 	.word	0x000000ff
        /*03c8*/ 	.word	0x00000110
        /*03cc*/ 	.short	0x0100
        /*03ce*/ 	.byte	0x04
	.zero		1


	//   ....[36]....
        /*03d0*/ 	.word	0x000006e0
        /*03d4*/ 	.word	0x000000ff
        /*03d8*/ 	.word	0x00000118
        /*03dc*/ 	.short	0x0100
        /*03de*/ 	.byte	0x04
	.zero		1


	//   ....[37]....
        /*03e0*/ 	.word	0x000006f0
        /*03e4*/ 	.word	0x000000ff
        /*03e8*/ 	.word	0x00000120
        /*03ec*/ 	.short	0x0100
        /*03ee*/ 	.byte	0x04
	.zero		1


	//   ....[38]....
        /*03f0*/ 	.word	0x00000700
        /*03f4*/ 	.word	0x000000ff
        /*03f8*/ 	.word	0x00000128
        /*03fc*/ 	.short	0x0100
        /*03fe*/ 	.byte	0x04
	.zero		1


	//   ....[39]....
        /*0400*/ 	.word	0x00000710
        /*0404*/ 	.word	0x000000ff
        /*0408*/ 	.word	0x00000130
        /*040c*/ 	.short	0x0100
        /*040e*/ 	.byte	0x04
	.zero		1


	//   ....[40]....
        /*0410*/ 	.word	0x00000720
        /*0414*/ 	.word	0x000000ff
        /*0418*/ 	.word	0x00000138
        /*041c*/ 	.short	0x0100
        /*041e*/ 	.byte	0x04
	.zero		1


	//   ....[41]....
        /*0420*/ 	.word	0x000008c0
        /*0424*/ 	.word	0x000000ff
        /*0428*/ 	.word	0x00000140
        /*042c*/ 	.short	0x0100
        /*042e*/ 	.byte	0x04
	.zero		1


	//   ....[42]....
        /*0430*/ 	.word	0x000008d0
        /*0434*/ 	.word	0x000000ff
        /*0438*/ 	.word	0x00000148
        /*043c*/ 	.short	0x0100
        /*043e*/ 	.byte	0x04
	.zero		1


	//   ....[43]....
        /*0440*/ 	.word	0x000008e0
        /*0444*/ 	.word	0x000000ff
        /*0448*/ 	.word	0x00000150
        /*044c*/ 	.short	0x0100
        /*044e*/ 	.byte	0x04
	.zero		1


	//   ....[44]....
        /*0450*/ 	.word	0x000008f0
        /*0454*/ 	.word	0x000000ff
        /*0458*/ 	.word	0x00000158
        /*045c*/ 	.short	0x0100
        /*045e*/ 	.byte	0x04
	.zero		1


	//   ....[45]....
        /*0460*/ 	.word	0x00000900
        /*0464*/ 	.word	0x000000ff
        /*0468*/ 	.word	0x00000160
        /*046c*/ 	.short	0x0100
        /*046e*/ 	.byte	0x04
	.zero		1


	//   ....[46]....
        /*0470*/ 	.word	0x00000910
        /*0474*/ 	.word	0x000000ff
        /*0478*/ 	.word	0x00000168
        /*047c*/ 	.short	0x0100
        /*047e*/ 	.byte	0x04
	.zero		1


	//   ....[47]....
        /*0480*/ 	.word	0x00000920
        /*0484*/ 	.word	0x000000ff
        /*0488*/ 	.word	0x00000170
        /*048c*/ 	.short	0x0100
        /*048e*/ 	.byte	0x04
	.zero		1


	//   ....[48]....
        /*0490*/ 	.word	0x00000930
        /*0494*/ 	.word	0x000000ff
        /*0498*/ 	.word	0x00000178
        /*049c*/ 	.short	0x0100
        /*049e*/ 	.byte	0x04
	.zero		1


	//   ....[49]....
        /*04a0*/ 	.word	0x00001180
        /*04a4*/ 	.word	0x000000ff
        /*04a8*/ 	.word	0x000000a0
        /*04ac*/ 	.short	0x010a
        /*04ae*/ 	.byte	0x05
	.zero		1


	//   ....[50]....
        /*04b0*/ 	.word	0x000017e0
        /*04b4*/ 	.word	0x000000ff
        /*04b8*/ 	.word	0x00000008
        /*04bc*/ 	.short	0x010a
        /*04be*/ 	.byte	0x0e
	.zero		1


	//   ....[51]....
        /*04c0*/ 	.word	0x00001ca0
        /*04c4*/ 	.word	0x000000ff
        /*04c8*/ 	.word	0x000000a0
        /*04cc*/ 	.short	0x010a
        /*04ce*/ 	.byte	0x05
	.zero		1


	//   ....[52]....
        /*04d0*/ 	.word	0x000022b0
        /*04d4*/ 	.word	0x000000ff
        /*04d8*/ 	.word	0x000000a0
        /*04dc*/ 	.short	0x010a
        /*04de*/ 	.byte	0x05
	.zero		1


	//   ....[53]....
        /*04e0*/ 	.word	0x00002740
        /*04e4*/ 	.word	0x000000ff
        /*04e8*/ 	.word	0x000000a0
        /*04ec*/ 	.short	0x010a
        /*04ee*/ 	.byte	0x06
	.zero		1


	//   ....[54]....
        /*04f0*/ 	.word	0x00003170
        /*04f4*/ 	.word	0x000000ff
        /*04f8*/ 	.word	0x000000a0
        /*04fc*/ 	.short	0x010a
        /*04fe*/ 	.byte	0x05
	.zero		1


	//   ....[55]....
        /*0500*/ 	.word	0x000031f0
        /*0504*/ 	.word	0x000000ff
        /*0508*/ 	.word	0x00000008
        /*050c*/ 	.short	0x010a
        /*050e*/ 	.byte	0x04
	.zero		1


	//   ....[56]....
        /*0510*/ 	.word	0x00003270
        /*0514*/ 	.word	0x000000ff
        /*0518*/ 	.word	0x00000008
        /*051c*/ 	.short	0x010a
        /*051e*/ 	.byte	0x04
	.zero		1


	//   ....[57]....
        /*0520*/ 	.word	0x00003340
        /*0524*/ 	.word	0x000000ff
        /*0528*/ 	.word	0x000001a0
        /*052c*/ 	.short	0x0100
        /*052e*/ 	.byte	0x06
	.zero		1


	//   ....[58]....
        /*0530*/ 	.word	0x00003600
        /*0534*/ 	.word	0x00000005
        /*0538*/ 	.word	0x00000000
        /*053c*/ 	.short	0x010a
        /*053e*/ 	.byte	0xff
	.zero		1


	//   ....[59]....
        /*0540*/ 	.word	0x00003620
        /*0544*/ 	.word	0x00000005
        /*0548*/ 	.word	0x00000000
        /*054c*/ 	.short	0x010a
        /*054e*/ 	.byte	0xff
	.zero		1


	//   ....[60]....
        /*0550*/ 	.word	0x00003830
        /*0554*/ 	.word	0x00000008
        /*0558*/ 	.word	0x00000000
        /*055c*/ 	.short	0x010a
        /*055e*/ 	.byte	0xff
	.zero		1


	//   ....[61]....
        /*0560*/ 	.word	0x00003850
        /*0564*/ 	.word	0x00000008
        /*0568*/ 	.word	0x00000000
        /*056c*/ 	.short	0x010a
        /*056e*/ 	.byte	0xff
	.zero		1


	//   ....[62]....
        /*0570*/ 	.word	0x00003950
        /*0574*/ 	.word	0x0000000a
        /*0578*/ 	.word	0x00000000
        /*057c*/ 	.short	0x0101
        /*057e*/ 	.byte	0xff
	.zero		1


	//   ....[63]....
        /*0580*/ 	.word	0x00004000
        /*0584*/ 	.word	0x000000ff
        /*0588*/ 	.word	0x00000000
        /*058c*/ 	.short	0x010a
        /*058e*/ 	.byte	0x04
	.zero		1


	//   ....[64]....
        /*0590*/ 	.word	0x00004030
        /*0594*/ 	.word	0x000000ff
        /*0598*/ 	.word	0x00000010
        /*059c*/ 	.short	0x010a
        /*059e*/ 	.byte	0x0e
	.zero		1


	//   ....[65]....
        /*05a0*/ 	.word	0x00004360
        /*05a4*/ 	.word	0x000000ff
        /*05a8*/ 	.word	0x00000010
        /*05ac*/ 	.short	0x010a
        /*05ae*/ 	.byte	0x10
	.zero		1


	//   ....[66]....
        /*05b0*/ 	.word	0x00004380
        /*05b4*/ 	.word	0x000000ff
        /*05b8*/ 	.word	0x00000138
        /*05bc*/ 	.short	0x010a
        /*05be*/ 	.byte	0x04
	.zero		1


	//   ....[67]....
        /*05c0*/ 	.word	0x00004600
        /*05c4*/ 	.word	0x000000ff
        /*05c8*/ 	.word	0x00000140
        /*05cc*/ 	.short	0x010a
        /*05ce*/ 	.byte	0x04
	.zero		1


	//   ....[68]....
        /*05d0*/ 	.word	0x00004770
        /*05d4*/ 	.word	0x000000ff
        /*05d8*/ 	.word	0x00000010
        /*05dc*/ 	.short	0x010a
        /*05de*/ 	.byte	0x11
	.zero		1


	//   ....[69]....
        /*05e0*/ 	.word	0x00004a30
        /*05e4*/ 	.word	0x000000ff
        /*05e8*/ 	.word	0x00000010
        /*05ec*/ 	.short	0x010a
        /*05ee*/ 	.byte	0x07
	.zero		1


	//   ....[70]....
        /*05f0*/ 	.word	0x00004a50
        /*05f4*/ 	.word	0x000000ff
        /*05f8*/ 	.word	0x00000138
        /*05fc*/ 	.short	0x010a
        /*05fe*/ 	.byte	0x04
	.zero		1


	//   ....[71]....
        /*0600*/ 	.word	0x00004d10
        /*0604*/ 	.word	0x000000ff
        /*0608*/ 	.word	0x00000140
        /*060c*/ 	.short	0x010a
        /*060e*/ 	.byte	0x04
	.zero		1


	//   ....[72]....
        /*0610*/ 	.word	0x00004fc0
        /*0614*/ 	.word	0x00000008
        /*0618*/ 	.word	0x00000000
        /*061c*/ 	.short	0x0101
        /*061e*/ 	.byte	0xff
	.zero		1


	//   ....[73]....
        /*0620*/ 	.word	0x00004fd0
        /*0624*/ 	.word	0x000000ff
        /*0628*/ 	.word	0x000001a0
        /*062c*/ 	.short	0x010a
        /*062e*/ 	.byte	0x04
	.zero		1


	//   ....[74]....
        /*0630*/ 	.word	0x00005330
        /*0634*/ 	.word	0x000000ff
        /*0638*/ 	.word	0x000001a0
        /*063c*/ 	.short	0x0100
        /*063e*/ 	.byte	0x06
	.zero		1


	//   ....[75]....
        /*0640*/ 	.word	0x00005720
        /*0644*/ 	.word	0x000000ff
        /*0648*/ 	.word	0x00000170
        /*064c*/ 	.short	0x010a
        /*064e*/ 	.byte	0x07
	.zero		1


	//   ....[76]....
        /*0650*/ 	.word	0x00005900
        /*0654*/ 	.word	0x000000ff
        /*0658*/ 	.word	0x00000178
        /*065c*/ 	.short	0x0101
        /*065e*/ 	.byte	0x07
	.zero		1


	//   ....[77]....
        /*0660*/ 	.word	0x00005dd0
        /*0664*/ 	.word	0x000000ff
        /*0668*/ 	.word	0x00000168
        /*066c*/ 	.short	0x010a
        /*066e*/ 	.byte	0x07
	.zero		1


	//   ....[78]....
        /*0670*/ 	.word	0x00005df0
        /*0674*/ 	.word	0x000000ff
        /*0678*/ 	.word	0x00000130
        /*067c*/ 	.short	0x010a
        /*067e*/ 	.byte	0x07
	.zero		1


	//   ....[79]....
        /*0680*/ 	.word	0x00007f70
        /*0684*/ 	.word	0x000000ff
        /*0688*/ 	.word	0x00000000
        /*068c*/ 	.short	0x0101
        /*068e*/ 	.byte	0x0b
	.zero		1


	//   ....[80]....
        /*0690*/ 	.word	0x000082e0
        /*0694*/ 	.word	0x000000ff
        /*0698*/ 	.word	0x00000000
        /*069c*/ 	.short	0x0101
        /*069e*/ 	.byte	0x0a
	.zero		1


	//   ....[81]....
        /*06a0*/ 	.word	0x00008310
        /*06a4*/ 	.word	0x000000ff
        /*06a8*/ 	.word	0x00000168
        /*06ac*/ 	.short	0x010a
        /*06ae*/ 	.byte	0x07
	.zero		1


	//   ....[82]....
        /*06b0*/ 	.word	0x000083b0
        /*06b4*/ 	.word	0x000000ff
        /*06b8*/ 	.word	0x00000130
        /*06bc*/ 	.short	0x010a
        /*06be*/ 	.byte	0x07
	.zero		1


	//   ....[83]....
        /*06c0*/ 	.word	0x00009be0
        /*06c4*/ 	.word	0x000000ff
        /*06c8*/ 	.word	0x00000000
        /*06cc*/ 	.short	0x0101
        /*06ce*/ 	.byte	0x0b
	.zero		1


	//   ....[84]....
        /*06d0*/ 	.word	0x00009e40
        /*06d4*/ 	.word	0x000000ff
        /*06d8*/ 	.word	0x00000000
        /*06dc*/ 	.short	0x0101
        /*06de*/ 	.byte	0x0a
	.zero		1


	//   ....[85]....
        /*06e0*/ 	.word	0x00009e50
        /*06e4*/ 	.word	0x000000ff
        /*06e8*/ 	.word	0x00000168
        /*06ec*/ 	.short	0x010a
        /*06ee*/ 	.byte	0x07
	.zero		1


	//   ....[86]....
        /*06f0*/ 	.word	0x0000a3e0
        /*06f4*/ 	.word	0x00000004
        /*06f8*/ 	.word	0x00000168
        /*06fc*/ 	.short	0x010a
        /*06fe*/ 	.byte	0xff
	.zero		1


	//   ....[87]....
        /*0700*/ 	.word	0x0000a4d0
        /*0704*/ 	.word	0x000000ff
        /*0708*/ 	.word	0x000001a0
        /*070c*/ 	.short	0x0100
        /*070e*/ 	.byte	0x06
	.zero		1


	//   ....[88]....
        /*0710*/ 	.word	0x0000a5d0
        /*0714*/ 	.word	0x000000ff
        /*0718*/ 	.word	0x000001a0
        /*071c*/ 	.short	0x0100
        /*071e*/ 	.byte	0x06
	.zero		1


	//   ....[89]....
        /*0720*/ 	.word	0x0000a8d0
        /*0724*/ 	.word	0x000000ff
        /*0728*/ 	.word	0x00000000
        /*072c*/ 	.short	0x0101
        /*072e*/ 	.byte	0x09
	.zero		1


	//   ....[90]....
        /*0730*/ 	.word	0x0000ab20
        /*0734*/ 	.word	0x000000ff
        /*0738*/ 	.word	0x00000168
        /*073c*/ 	.short	0x0101
        /*073e*/ 	.byte	0x08
	.zero		1


	//   ....[91]....
        /*0740*/ 	.word	0x0000af00
        /*0744*/ 	.word	0x000000ff
        /*0748*/ 	.word	0x00000000
        /*074c*/ 	.short	0x0101
        /*074e*/ 	.byte	0x09
	.zero		1


	//   ....[92]....
        /*0750*/ 	.word	0x0000af30
        /*0754*/ 	.word	0x000000ff
        /*0758*/ 	.word	0x00000168
        /*075c*/ 	.short	0x0101
        /*075e*/ 	.byte	0x08
	.zero		1


	//   ....[93]....
        /*0760*/ 	.word	0x0000afa0
        /*0764*/ 	.word	0x000000ff
        /*0768*/ 	.word	0x00000168
        /*076c*/ 	.short	0x0101
        /*076e*/ 	.byte	0x08
	.zero		1


	//   ....[94]....
        /*0770*/ 	.word	0x0000afb0
        /*0774*/ 	.word	0x000000ff
        /*0778*/ 	.word	0x00000150
        /*077c*/ 	.short	0x010a
        /*077e*/ 	.byte	0x08
	.zero		1


	//   ....[95]....
        /*0780*/ 	.word	0x0000afd0
        /*0784*/ 	.word	0x000000ff
        /*0788*/ 	.word	0x00000178
        /*078c*/ 	.short	0x010a
        /*078e*/ 	.byte	0x08
	.zero		1


	//   ....[96]....
        /*0790*/ 	.word	0x0000b6d0
        /*0794*/ 	.word	0x000000ff
        /*0798*/ 	.word	0x00000000
        /*079c*/ 	.short	0x0101
        /*079e*/ 	.byte	0x09
	.zero		1


	//   ....[97]....
        /*07a0*/ 	.word	0x0000b700
        /*07a4*/ 	.word	0x000000ff
        /*07a8*/ 	.word	0x00000170
        /*07ac*/ 	.short	0x0101
        /*07ae*/ 	.byte	0x08
	.zero		1


	//   ....[98]....
        /*07b0*/ 	.word	0x0000ba40
        /*07b4*/ 	.word	0x000000ff
        /*07b8*/ 	.word	0x00000178
        /*07bc*/ 	.short	0x010a
        /*07be*/ 	.byte	0x08
	.zero		1


	//   ....[99]....
        /*07c0*/ 	.word	0x0000bb20
        /*07c4*/ 	.word	0x000000ff
        /*07c8*/ 	.word	0x000001a0
        /*07cc*/ 	.short	0x0100
        /*07ce*/ 	.byte	0x06
	.zero		1


	//   ....[100]....
        /*07d0*/ 	.word	0x0000bc00
        /*07d4*/ 	.word	0x000000ff
        /*07d8*/ 	.word	0x000001a0
        /*07dc*/ 	.short	0x0100
        /*07de*/ 	.byte	0x06
	.zero		1


	//   ....[101]....
        /*07e0*/ 	.word	0x0000bc60
        /*07e4*/ 	.word	0x00000004
        /*07e8*/ 	.word	0x000000a0
        /*07ec*/ 	.short	0x010a
        /*07ee*/ 	.byte	0xff
	.zero		1


	//   ....[102]....
        /*07f0*/ 	.word	0x0000bcd0
        /*07f4*/ 	.word	0x00000004
        /*07f8*/ 	.word	0x00000008
        /*07fc*/ 	.short	0x010a
        /*07fe*/ 	.byte	0xff
	.zero		1


	//   ....[103]....
        /*0800*/ 	.word	0x0000bd40
        /*0804*/ 	.word	0x00000004
        /*0808*/ 	.word	0x000000a0
        /*080c*/ 	.short	0x010a
        /*080e*/ 	.byte	0xff
	.zero		1


	//   ....[104]....
        /*0810*/ 	.word	0x0000bdc0
        /*0814*/ 	.word	0x00000004
        /*0818*/ 	.word	0x000000a0
        /*081c*/ 	.short	0x010a
        /*081e*/ 	.byte	0xff
	.zero		1


	//   ....[105]....
        /*0820*/ 	.word	0x0000be40
        /*0824*/ 	.word	0x00000008
        /*0828*/ 	.word	0x000000a0
        /*082c*/ 	.short	0x010a
        /*082e*/ 	.byte	0xff
	.zero		1


	//   ....[106]....
        /*0830*/ 	.word	0x0000beb0
        /*0834*/ 	.word	0x00000004
        /*0838*/ 	.word	0x000000a0
        /*083c*/ 	.short	0x010a
        /*083e*/ 	.byte	0xff
	.zero		1


	//   ....[107]....
        /*0840*/ 	.word	0x0000bf20
        /*0844*/ 	.word	0x00000004
        /*0848*/ 	.word	0x00000008
        /*084c*/ 	.short	0x010a
        /*084e*/ 	.byte	0xff
	.zero		1


	//   ....[108]....
        /*0850*/ 	.word	0x0000bf90
        /*0854*/ 	.word	0x00000004
        /*0858*/ 	.word	0x00000008
        /*085c*/ 	.short	0x010a
        /*085e*/ 	.byte	0xff
	.zero		1


	//   ....[109]....
        /*0860*/ 	.word	0x0000bff0
        /*0864*/ 	.word	0x00000005
        /*0868*/ 	.word	0x00000000
        /*086c*/ 	.short	0x010a
        /*086e*/ 	.byte	0xff
	.zero		1


	//   ....[110]....
        /*0870*/ 	.word	0x0000c050
        /*0874*/ 	.word	0x00000008
        /*0878*/ 	.word	0x00000000
        /*087c*/ 	.short	0x010a
        /*087e*/ 	.byte	0xff
	.zero		1


	//   ....[111]....
        /*0880*/ 	.word	0x0000c0c0
        /*0884*/ 	.word	0x00000006
        /*0888*/ 	.word	0x00000000
        /*088c*/ 	.short	0x010a
        /*088e*/ 	.byte	0xff
	.zero		1


	//   ....[112]....
        /*0890*/ 	.word	0x0000c130
        /*0894*/ 	.word	0x00000006
        /*0898*/ 	.word	0x00000010
        /*089c*/ 	.short	0x010a
        /*089e*/ 	.byte	0xff
	.zero		1


	//   ....[113]....
        /*08a0*/ 	.word	0x0000c1a0
        /*08a4*/ 	.word	0x0000000c
        /*08a8*/ 	.word	0x00000010
        /*08ac*/ 	.short	0x010a
        /*08ae*/ 	.byte	0xff
	.zero		1


	//   ....[114]....
        /*08b0*/ 	.word	0x0000c210
        /*08b4*/ 	.word	0x00000013
        /*08b8*/ 	.word	0x00000138
        /*08bc*/ 	.short	0x010a
        /*08be*/ 	.byte	0xff
	.zero		1


	//   ....[115]....
        /*08c0*/ 	.word	0x0000c290
        /*08c4*/ 	.word	0x0000000e
        /*08c8*/ 	.word	0x00000140
        /*08cc*/ 	.short	0x010a
        /*08ce*/ 	.byte	0xff
	.zero		1


	//   ....[116]....
        /*08d0*/ 	.word	0x0000c300
        /*08d4*/ 	.word	0x0000000c
        /*08d8*/ 	.word	0x00000010
        /*08dc*/ 	.short	0x010a
        /*08de*/ 	.byte	0xff
	.zero		1


	//   ....[117]....
        /*08e0*/ 	.word	0x0000c370
        /*08e4*/ 	.word	0x00000006
        /*08e8*/ 	.word	0x00000010
        /*08ec*/ 	.short	0x010a
        /*08ee*/ 	.byte	0xff
	.zero		1


	//   ....[118]....
        /*08f0*/ 	.word	0x0000c3e0
        /*08f4*/ 	.word	0x00000009
        /*08f8*/ 	.word	0x00000138
        /*08fc*/ 	.short	0x010a
        /*08fe*/ 	.byte	0xff
	.zero		1


	//   ....[119]....
        /*0900*/ 	.word	0x0000c450
        /*0904*/ 	.word	0x00000009
        /*0908*/ 	.word	0x00000140
        /*090c*/ 	.short	0x010a
        /*090e*/ 	.byte	0xff
	.zero		1


	//   ....[120]....
        /*0910*/ 	.word	0x0000c4b0
        /*0914*/ 	.word	0x00000006
        /*0918*/ 	.word	0x000001a0
        /*091c*/ 	.short	0x010a
        /*091e*/ 	.byte	0xff
	.zero		1


	//   ....[121]....
        /*0920*/ 	.word	0x0000c520
        /*0924*/ 	.word	0x00000004
        /*0928*/ 	.word	0x00000170
        /*092c*/ 	.short	0x010a
        /*092e*/ 	.byte	0xff
	.zero		1


	//   ....[122]....
        /*0930*/ 	.word	0x0000c590
        /*0934*/ 	.word	0x00000004
        /*0938*/ 	.word	0x00000168
        /*093c*/ 	.short	0x010a
        /*093e*/ 	.byte	0xff
	.zero		1


	//   ....[123]....
        /*0940*/ 	.word	0x0000c600
        /*0944*/ 	.word	0x00000004
        /*0948*/ 	.word	0x00000130
        /*094c*/ 	.short	0x010a
        /*094e*/ 	.byte	0xff
	.zero		1


	//   ....[124]....
        /*0950*/ 	.word	0x0000c670
        /*0954*/ 	.word	0x00000004
        /*0958*/ 	.word	0x00000168
        /*095c*/ 	.short	0x010a
        /*095e*/ 	.byte	0xff
	.zero		1


	//   ....[125]....
        /*0960*/ 	.word	0x0000c6e0
        /*0964*/ 	.word	0x00000004
        /*0968*/ 	.word	0x00000130
        /*096c*/ 	.short	0x010a
        /*096e*/ 	.byte	0xff
	.zero		1


	//   ....[126]....
        /*0970*/ 	.word	0x0000c760
        /*0974*/ 	.word	0x00000004
        /*0978*/ 	.word	0x00000168
        /*097c*/ 	.short	0x010a
        /*097e*/ 	.byte	0xff
	.zero		1


	//   ....[127]....
        /*0980*/ 	.word	0x0000c7c0
        /*0984*/ 	.word	0x00000004
        /*0988*/ 	.word	0x00000168
        /*098c*/ 	.short	0x010a
        /*098e*/ 	.byte	0xff
	.zero		1


	//   ....[128]....
        /*0990*/ 	.word	0x0000c820
        /*0994*/ 	.word	0x00000003
        /*0998*/ 	.word	0x00000150
        /*099c*/ 	.short	0x010a
        /*099e*/ 	.byte	0xff
	.zero		1


	//   ....[129]....
        /*09a0*/ 	.word	0x0000c880
        /*09a4*/ 	.word	0x00000003
        /*09a8*/ 	.word	0x00000178
        /*09ac*/ 	.short	0x010a
        /*09ae*/ 	.byte	0xff
	.zero		1


	//   ....[130]....
        /*09b0*/ 	.word	0x0000c8e0
        /*09b4*/ 	.word	0x00000003
        /*09b8*/ 	.word	0x00000178
        /*09bc*/ 	.short	0x010a
        /*09be*/ 	.byte	0xff
	.zero		1


	//----- nvinfo : EIATTR_NUM_MBARRIERS
	.align		4
.L_60:
        /*09c0*/ 	.byte	0x03, 0x38
        /*09c2*/ 	.short	0x0037


	//----- nvinfo : EIATTR_EXIT_INSTR_OFFSETS
	.align		4
        /*09c4*/ 	.byte	0x04, 0x1c
        /*09c6*/ 	.short	(.L_62 - .L_61)


	//   ....[0]....
.L_61:
        /*09c8*/ 	.word	0x0000bc30


	//----- nvinfo : EIATTR_INDIRECT_BRANCH_TARGETS
	.align		4
.L_62:
        /*09cc*/ 	.byte	0x04, 0x34
        /*09ce*/ 	.short	(.L_64 - .L_63)


	//   ....[0]....
.L_63:
        /*09d0*/ 	.word	.L_x_150@srel
        /*09d4*/ 	.short	0x0
        /*09d6*/ 	.short	0x0
        /*09d8*/ 	.word	0x4
        /*09dc*/ 	.word	.L_x_151@srel
        /*09e0*/ 	.word	.L_x_152@srel
        /*09e4*/ 	.word	.L_x_153@srel
        /*09e8*/ 	.word	.L_x_10@srel


	//   ....[1]....
        /* <DEDUP_REMOVED lines=13> */


	//----- nvinfo : EIATTR_REQNTID
	.align		4
.L_64:
        /*0a1c*/ 	.byte	0x04, 0x10
        /*0a1e*/ 	.short	(.L_66 - .L_65)
.L_65:
        /*0a20*/ 	.word	0x00000200
        /*0a24*/ 	.word	0x00000001
        /*0a28*/ 	.word	0x00000001


	//----- nvinfo : EIATTR_CRS_STACK_SIZE
	.align		4
.L_66:
        /*0a2c*/ 	.byte	0x04, 0x1e
        /*0a2e*/ 	.short	(.L_68 - .L_67)
.L_67:
        /*0a30*/ 	.word	0x00000000


	//----- nvinfo : EIATTR_CBANK_PARAM_SIZE
	.align		4
.L_68:
        /*0a34*/ 	.byte	0x03, 0x19
        /*0a36*/ 	.short	0x02ac


	//----- nvinfo : EIATTR_PARAM_CBANK
	.align		4
        /*0a38*/ 	.byte	0x04, 0x0a
        /*0a3a*/ 	.short	(.L_70 - .L_69)
	.align		4
.L_69:
        /*0a3c*/ 	.word	index@(.nv.constant0.kernel_cutlass_kernel_flash_attncuteflash_fwd_sm100FlashAttentionForwardSm100_object_at__tensor0000o8011101213_tensor0000o8011101213_tensor0000o8010111213_tensor0000o8011101213_tensorptrf_0)
        /*0a40*/ 	.short	0x0380
        /*0a42*/ 	.short	0x02ac


	//----- nvinfo : EIATTR_SW_WAR
	.align		4
.L_70:
        /*0a44*/ 	.byte	0x04, 0x36
        /*0a46*/ 	.short	(.L_72 - .L_71)
.L_71:
        /*0a48*/ 	.word	0x00000008
.L_72:


//--------------------- .nv.compat                --------------------------
	.section	.nv.compat,"",@"SHT_CUDA_COMPAT_INFO"
	.align	4
        /*0000*/ 	.byte	0x02, 0x02, 0x02, 0x00, 0x02, 0x05, 0x05, 0x00, 0x02, 0x03, 0x01, 0x00, 0x02, 0x06, 0x01, 0x00


//--------------------- .nv.callgraph             --------------------------
	.section	.nv.callgraph,"",@"SHT_CUDA_CALLGRAPH"
	.align	4
	.sectionentsize	8
	.align		4
        /*0000*/ 	.word	0x00000000
	.align		4
        /*0004*/ 	.word	0xffffffff
	.align		4
        /*0008*/ 	.word	0x00000000
	.align		4
        /*000c*/ 	.word	0xfffffffe
	.align		4
        /*0010*/ 	.word	0x00000000
	.align		4
        /*0014*/ 	.word	0xfffffffd
	.align		4
        /*0018*/ 	.word	0x00000000
	.align		4
        /*001c*/ 	.word	0xfffffffc


//--------------------- .nv.constant2.kernel_cutlass_kernel_flash_attncuteflash_fwd_sm100FlashAttentionForwardSm100_object_at__tensor0000o8011101213_tensor0000o8011101213_tensor0000o8010111213_tensor0000o8011101213_tensorptrf_0 --------------------------
	.section	.nv.constant2.kernel_cutlass_kernel_flash_attncuteflash_fwd_sm100FlashAttentionForwardSm100_object_at__tensor0000o8011101213_tensor0000o8011101213_tensor0000o8010111213_tensor0000o8011101213_tensorptrf_0,"a",@progbits
	.sectionflags	@""
	.align	4
.nv.constant2.kernel_cutlass_kernel_flash_attncuteflash_fwd_sm100FlashAttentionForwardSm100_object_at__tensor0000o8011101213_tensor0000o8011101213_tensor0000o8010111213_tensor0000o8011101213_tensorptrf_0:
        /*0000*/ 	.byte	0x50, 0x0b, 0x00, 0x00, 0x20, 0x0b, 0x00, 0x00, 0xf0, 0x0a, 0x00, 0x00, 0xa0, 0x32, 0x00, 0x00
        /*0010*/ 	.byte	0x30, 0x0c, 0x00, 0x00, 0xe0, 0x0b, 0x00, 0x00, 0xe0, 0x0b, 0x00, 0x00, 0xe0, 0x0b, 0x00, 0x00
        /*0020*/ 	.byte	0xe0, 0x0b, 0x00, 0x00, 0xe0, 0x0b, 0x00, 0x00, 0xe0, 0x0b, 0x00, 0x00, 0x60, 0x0c, 0x00, 0x00
        /*0030*/ 	.byte	0xe0, 0x0b, 0x00, 0x00


//--------------------- .text.kernel_cutlass_kernel_flash_attncuteflash_fwd_sm100FlashAttentionForwardSm100_object_at__tensor0000o8011101213_tensor0000o8011101213_tensor0000o8010111213_tensor0000o8011101213_tensorptrf_0 --------------------------
	.section	.text.kernel_cutlass_kernel_flash_attncuteflash_fwd_sm100FlashAttentionForwardSm100_object_at__tensor0000o8011101213_tensor0000o8011101213_tensor0000o8010111213_tensor0000o8011101213_tensorptrf_0,"ax",@progbits
	.align	128
        .global         kernel_cutlass_kernel_flash_attncuteflash_fwd_sm100FlashAttentionForwardSm100_object_at__tensor0000o8011101213_tensor0000o8011101213_tensor0000o8010111213_tensor0000o8011101213_tensorptrf_0
        .type           kernel_cutlass_kernel_flash_attncuteflash_fwd_sm100FlashAttentionForwardSm100_object_at__tensor0000o8011101213_tensor0000o8011101213_tensor0000o8010111213_tensor0000o8011101213_tensorptrf_0,@function
        .size           kernel_cutlass_kernel_flash_attncuteflash_fwd_sm100FlashAttentionForwardSm100_object_at__tensor0000o8011101213_tensor0000o8011101213_tensor0000o8010111213_tensor0000o8011101213_tensorptrf_0,(.L_x_167 - kernel_cutlass_kernel_flash_attncuteflash_fwd_sm100FlashAttentionForwardSm100_object_at__tensor0000o8011101213_tensor0000o8011101213_tensor0000o8010111213_tensor0000o8011101213_tensorptrf_0)
        .other          kernel_cutlass_kernel_flash_attncuteflash_fwd_sm100FlashAttentionForwardSm100_object_at__tensor0000o8011101213_tensor0000o8011101213_tensor0000o8010111213_tensor0000o8011101213_tensorptrf_0,@"STO_CUDA_ENTRY STV_DEFAULT"
kernel_cutlass_kernel_flash_attncuteflash_fwd_sm100FlashAttentionForwardSm100_object_at__tensor0000o8011101213_tensor0000o8011101213_tensor0000o8010111213_tensor0000o8011101213_tensorptrf_0:
.text.kernel_cutlass_kernel_flash_attncuteflash_fwd_sm100FlashAttentionForwardSm100_object_at__tensor0000o8011101213_tensor0000o8011101213_tensor0000o8010111213_tensor0000o8011101213_tensorptrf_0:
[----:B------:R-:W1:Y:S01]  /*0000*/  LDC R1, c[0x0][0x37c] ;  /* 0x0000df00ff017b82 */ /* 0x000e620000000800 */
[----:B------:R-:W2:Y:S07]  /*0010*/  S2R R0, SR_TID.X ;  /* 0x0000000000007919 */ /* 0x000eae0000002100 */
[----:B------:R-:W3:Y:S01]  /*0020*/  S2UR UR14, SR_CgaCtaId ;  /* 0x00000000000e79c3 */ /* 0x000ee20000008800 */
[----:B------:R-:W4:Y:S01]  /*0030*/  LDCU UR11, c[0x0][0x36c] ;  /* 0x00006d80ff0b77ac */ /* 0x000f220008000800 */
[----:B------:R-:W-:Y:S01]  /*0040*/  UMOV UR10, 0x1 ;  /* 0x00000001000a7882 */ /* 0x000fe20000000000 */
[----:B------:R-:W-:-:S05]  /*0050*/  UMOV UR12, 0x1 ;  /* 0x00000001000c7882 */ /* 0x000fca0000000000 */
[----:B------:R-:W5:Y:S01]  /*0060*/  S2UR UR18, SR_CTAID.X ;  /* 0x00000000001279c3 */ /* 0x000f620000002500 */
[----:B----4-:R-:W-:Y:S02]  /*0070*/  UISETP.EQ.U32.AND UP4, UPT, UR11, 0x1, UPT ;  /* 0x000000010b00788c */ /* 0x010fe4000bf82070 */
[----:B---3--:R-:W-:-:S04]  /*0080*/  ULEA.HI UR5, UR14, UR14, URZ, 0x1 ;  /* 0x0000000e0e057291 */ /* 0x008fc8000f8f08ff */
[----:B------:R-:W-:Y:S02]  /*0090*/  ULOP3.LUT UR4, UR5, 0xfffffffe, URZ, 0xc0, !UPT ;  /* 0xfffffffe05047892 */ /* 0x000fe4000f8ec0ff */
[----:B------:R-:W-:Y:S01]  /*00a0*/  USHF.R.U32.HI UR7, URZ, 0x1, UR5 ;  /* 0x00000001ff077899 */ /* 0x000fe20008011605 */
[----:B--2---:R-:W-:Y:S01]  /*00b0*/  SHF.R.U32.HI R0, RZ, 0x5, R0 ;  /* 0x00000005ff007819 */ /* 0x004fe20000011600 */
[----:B------:R-:W-:Y:S02]  /*00c0*/  UISETP.NE.AND UP0, UPT, UR14, UR4, UPT ;  /* 0x000000040e00728c */ /* 0x000fe4000bf05270 */
[----:B------:R-:W-:Y:S01]  /*00d0*/  UIADD3 UR4, UPT, UPT, -UR4, UR14, URZ ;  /* 0x0000000e04047290 */ /* 0x000fe2000fffe1ff */
[C---:B------:R-:W-:Y:S01]  /*00e0*/  R2UR UR6, R0.reuse ;  /* 0x00000000000672ca */ /* 0x040fe200000e0000 */
[----:B------:R-:W-:Y:S01]  /*00f0*/  UISETP.LT.AND UP0, UPT, UR14, URZ, UP0 ;  /* 0x000000ff0e00728c */ /* 0x000fe20008701270 */
[----:B------:R-:W-:Y:S01]  /*0100*/  ISETP.NE.AND P0, PT, R0, 0xc, PT ;  /* 0x0000000c0000780c */ /* 0x000fe20003f05270 */
[----:B------:R-:W-:-:S02]  /*0110*/  ULOP3.LUT UR8, UR4, 0x1, URZ, 0x3c, !UPT ;  /* 0x0000000104087892 */ /* 0x000fc4000f8e3cff */
[----:B------:R-:W-:Y:S02]  /*0120*/  USHF.L.U32 UR9, UR10, UR4, URZ ;  /* 0x000000040a097299 */ /* 0x000fe400080006ff */
[----:B------:R-:W-:-:S06]  /*0130*/  USHF.L.U32 UR4, UR10, UR8, URZ ;  /* 0x000000080a047299 */ /* 0x000fcc00080006ff */
[----:B------:R-:W-:Y:S02]  /*0140*/  UISETP.NE.AND UP5, UPT, UR6, URZ, UPT ;  /* 0x000000ff0600728c */ /* 0x000fe4000bfa5270 */
[----:B-----5:R-:W-:-:S06]  /*0150*/  ULOP3.LUT UR6, UR18, 0x1, URZ, 0xc0, !UPT ;  /* 0x0000000112067892 */ /* 0x020fcc000f8ec0ff */
[----:B------:R-:W-:Y:S01]  /*0160*/  IMAD.U32 R7, RZ, RZ, UR6 ;  /* 0x00000006ff077e24 */ /* 0x000fe2000f8e00ff */
[----:B------:R-:W-:Y:S02]  /*0170*/  UIADD3 UR6, UPT, UPT, UR7, -0x1, URZ ;  /* 0xffffffff07067890 */ /* 0x000fe4000fffe0ff */
[----:B------:R-:W-:Y:S01]  /*0180*/  @!UP5 UMOV UR5, 0x400 ;  /* 0x000004000005d882 */ /* 0x000fe20000000000 */
[----:B------:R-:W-:Y:S02]  /*0190*/  @!UP0 UIADD3 UR6, UPT, UPT, UR7, URZ, URZ ;  /* 0x000000ff07068290 */ /* 0x000fe4000fffe0ff */
[----:B------:R-:W-:-:S04]  /*01a0*/  @!UP5 UIADD3 UR12, UPT, UPT, -UR12, 0x100000, URZ ;  /* 0x001000000c0cd890 */ /* 0x000fc8000fffe1ff */
[----:B------:R-:W-:Y:S02]  /*01b0*/  @!UP5 USHF.L.U32 UR13, UR12, 0xb, URZ ;  /* 0x0000000b0c0dd899 */ /* 0x000fe400080006ff */
[----:B------:R-:W-:Y:S02]  /*01c0*/  @!UP5 USHF.L.U32 UR12, UR12, 0x1, URZ ;  /* 0x000000010c0cd899 */ /* 0x000fe400080006ff */
[----:B------:R-:W-:Y:S02]  /*01d0*/  @!UP5 ULEA UR15, UR14, UR5, 0x18 ;  /* 0x000000050e0fd291 */ /* 0x000fe4000f8ec0ff */
[----:B------:R-:W-:Y:S02]  /*01e0*/  ULOP3.LUT UR5, UR4, UR9, URZ, 0xfc, !UPT ;  /* 0x0000000904057292 */ /* 0x000fe4000f8efcff */
[----:B------:R-:W-:-:S04]  /*01f0*/  UIADD3 UR4, UPT, UPT, UR6, UR6, URZ ;  /* 0x0000000606047290 */ /* 0x000fc8000fffe0ff */
[----:B------:R-:W-:Y:S02]  /*0200*/  IMAD.U32 R6, RZ, RZ, UR5 ;  /* 0x00000005ff067e24 */ /* 0x000fe4000f8e00ff */
[----:B------:R-:W-:Y:S01]  /*0210*/  IMAD.U32 R3, RZ, RZ, UR4 ;  /* 0x00000004ff037e24 */ /* 0x000fe2000f8e00ff */
[----:B-1----:R-:W-:Y:S06]  /*0220*/  BRA.U UP5, `(.L_x_0) ;  /* 0x0000000105387547 */ /* 0x002fec000b800000 */
[----:B------:R-:W1:Y:S02]  /*0230*/  LDCU.64 UR4, c[0x0][0x348] ;  /* 0x00006900ff0477ac */ /* 0x000e640008000a00 */
[----:B-1----:R-:W-:Y:S02]  /*0240*/  UIADD3 UR10, UP3, UPT, UR4, 0x80, URZ ;  /* 0x00000080040a7890 */ /* 0x002fe4000ff7e0ff */
[----:B------:R-:W-:Y:S02]  /*0250*/  UIADD3 UR8, UP2, UPT, UR4, 0x100, URZ ;  /* 0x0000010004087890 */ /* 0x000fe4000ff5e0ff */
[----:B------:R-:W-:Y:S02]  /*0260*/  UIADD3 UR6, UP1, UPT, UR4, 0x180, URZ ;  /* 0x0000018004067890 */ /* 0x000fe4000ff3e0ff */
[----:B------:R-:W-:Y:S02]  /*0270*/  UIADD3 UR4, UP0, UPT, UR4, 0x200, URZ ;  /* 0x0000020004047890 */ /* 0x000fe4000ff1e0ff */
[----:B------:R-:W-:-:S02]  /*0280*/  UIADD3.X UR11, UPT, UPT, URZ, UR5, URZ, UP3, !UPT ;  /* 0x00000005ff0b7290 */ /* 0x000fc40009ffe4ff */
[----:B------:R-:W-:Y:S02]  /*0290*/  UIADD3.X UR9, UPT, UPT, URZ, UR5, URZ, UP2, !UPT ;  /* 0x00000005ff097290 */ /* 0x000fe400097fe4ff */
[----:B------:R-:W-:Y:S02]  /*02a0*/  UIADD3.X UR7, UPT, UPT, URZ, UR5, URZ, UP1, !UPT ;  /* 0x00000005ff077290 */ /* 0x000fe40008ffe4ff */
[----:B------:R-:W-:-:S03]  /*02b0*/  UIADD3.X UR5, UPT, UPT, URZ, UR5, URZ, UP0, !UPT ;  /* 0x00000005ff057290 */ /* 0x000fc600087fe4ff */
[----:B------:R1:W-:Y:S02]  /*02c0*/  UTMACCTL.PF [UR10] ;  /* 0x000000000a0079b9 */ /* 0x0003e40008040000 */
[----:B------:R1:W-:Y:S02]  /*02d0*/  UTMACCTL.PF [UR8] ;  /* 0x00000000080079b9 */ /* 0x0003e40008040000 */
[----:B------:R1:W-:Y:S02]  /*02e0*/  UTMACCTL.PF [UR6] ;  /* 0x00000000060079b9 */ /* 0x0003e40008040000 */
[----:B------:R1:W-:Y:S02]  /*02f0*/  UTMACCTL.PF [UR4] ;  /* 0x00000000040079b9 */ /* 0x0003e40008040000 */
[----:B-1----:R-:W-:Y:S01]  /*0300*/  NOP ;  /* 0x0000000000007918 */ /* 0x002fe20000000000 */
.L_x_0:
[----:B------:R-:W-:Y:S05]  /*0310*/  @P0 BRA `(.L_x_1) ;  /* 0x00000000002c0947 */ /* 0x000fea0003800000 */
[----:B------:R-:W1:Y:S01]  /*0320*/  S2UR UR6, SR_CgaCtaId ;  /* 0x00000000000679c3 */ /* 0x000e620000008800 */
[----:B------:R-:W-:Y:S01]  /*0330*/  UMOV UR4, 0x400 ;  /* 0x0000040000047882 */ /* 0x000fe20000000000 */
[----:B------:R-:W-:Y:S01]  /*0340*/  UMOV UR5, 0x20 ;  /* 0x0000002000057882 */ /* 0x000fe20000000000 */
[----:B------:R-:W-:Y:S01]  /*0350*/  ELECT P0, URZ, PT ;  /* 0x0000000000ff782f */ /* 0x000fe20003800000 */
[----:B-1----:R-:W-:Y:S02]  /*0360*/  ULEA UR6, UR6, UR4, 0x18 ;  /* 0x0000000406067291 */ /* 0x002fe4000f8ec0ff */
[----:B------:R-:W-:-:S04]  /*0370*/  UIADD3 UR4, UPT, UPT, -UR5, 0x100000, URZ ;  /* 0x0010000005047890 */ /* 0x000fc8000fffe1ff */
[----:B------:R-:W-:Y:S02]  /*0380*/  USHF.L.U32 UR5, UR4, 0xb, URZ ;  /* 0x0000000b04057899 */ /* 0x000fe400080006ff */
[----:B------:R-:W-:Y:S01]  /*0390*/  USHF.L.U32 UR4, UR4, 0x1, URZ ;  /* 0x0000000104047899 */ /* 0x000fe200080006ff */
[----:B------:R-:W1:Y:S11]  /*03a0*/  FENCE.VIEW.ASYNC.S ;  /* 0x00000000000073c6 */ /* 0x000e760000000000 */
[----:B-1----:R1:W2:Y:S01]  /*03b0*/  SYNCS.EXCH.64 URZ, [UR6+0x1a0], UR4 ;  /* 0x0001a00406ff75b2 */ /* 0x0022a20008000100 */
[----:B------:R-:W-:Y:S01]  /*03c0*/  NOP ;  /* 0x0000000000007918 */ /* 0x000fe20000000000 */
.L_x_1:
[----:B------:R-:W-:Y:S01]  /*03d0*/  NOP ;  /* 0x0000000000007918 */ /* 0x000fe20000000000 */
[----:B------:R-:W3:Y:S02]  /*03e0*/  FENCE.VIEW.ASYNC.S ;  /* 0x00000000000073c6 */ /* 0x000ee40000000000 */
[----:B---3--:R3:W4:Y:S01]  /*03f0*/  @!UP5 SYNCS.EXCH.64 URZ, [UR15], UR12 ;  /* 0x0000000c0fffd5b2 */ /* 0x0087220008000100 */
[----:B------:R3:W5:Y:S01]  /*0400*/  @!UP5 SYNCS.EXCH.64 URZ, [UR15+0x8], UR12 ;  /* 0x0000080c0fffd5b2 */ /* 0x0007620008000100 */
[----:B------:R-:W-:Y:S05]  /*0410*/  BRA.U UP5, `(.L_x_2) ;  /* 0x0000000105c87547 */ /* 0x000fea000b800000 */
[----:B-1----:R-:W-:Y:S01]  /*0420*/  UMOV UR4, 0x400 ;  /* 0x0000040000047882 */ /* 0x002fe20000000000 */
[----:B------:R-:W-:Y:S01]  /*0430*/  UMOV UR6, 0x1 ;  /* 0x0000000100067882 */ /* 0x000fe20000000000 */
[----:B------:R-:W-:Y:S02]  /*0440*/  ULEA UR4, UR14, UR4, 0x18 ;  /* 0x000000040e047291 */ /* 0x000fe4000f8ec0ff */
[----:B------:R-:W-:-:S04]  /*0450*/  UIADD3 UR6, UPT, UPT, -UR6, 0x100000, URZ ;  /* 0x0010000006067890 */ /* 0x000fc8000fffe1ff */
[----:B------:R-:W-:Y:S02]  /*0460*/  USHF.L.U32 UR7, UR6, 0xb, URZ ;  /* 0x0000000b06077899 */ /* 0x000fe400080006ff */
[----:B------:R-:W-:Y:S01]  /*0470*/  USHF.L.U32 UR6, UR6, 0x1, URZ ;  /* 0x0000000106067899 */ /* 0x000fe200080006ff */
[----:B------:R-:W-:Y:S02]  /*0480*/  UMOV UR8, 0x200 ;  /* 0x0000020000087882 */ /* 0x000fe40000000000 */
[----:B------:R-:W-:-:S04]  /*0490*/  UIADD3 UR8, UPT, UPT, -UR8, 0x100000, URZ ;  /* 0x0010000008087890 */ /* 0x000fc8000fffe1ff */
[----:B------:R-:W-:Y:S02]  /*04a0*/  USHF.L.U32 UR9, UR8, 0xb, URZ ;  /* 0x0000000b08097899 */ /* 0x000fe400080006ff */
[----:B------:R-:W-:Y:S01]  /*04b0*/  USHF.L.U32 UR8, UR8, 0x1, URZ ;  /* 0x0000000108087899 */ /* 0x000fe200080006ff */
[----:B------:R-:W1:Y:S02]  /*04c0*/  FENCE.VIEW.ASYNC.S ;  /* 0x00000000000073c6 */ /* 0x000e640000000000 */
[----:B-1----:R1:W3:Y:S01]  /*04d0*/  SYNCS.EXCH.64 URZ, [UR4+0x10], UR6 ;  /* 0x0000100604ff75b2 */ /* 0x0022e20008000100 */
[----:B------:R1:W5:Y:S01]  /*04e0*/  SYNCS.EXCH.64 URZ, [UR4+0x18], UR6 ;  /* 0x0000180604ff75b2 */ /* 0x0003620008000100 */
[----:B------:R1:W4:Y:S01]  /*04f0*/  SYNCS.EXCH.64 URZ, [UR4+0x20], UR6 ;  /* 0x0000200604ff75b2 */ /* 0x0003220008000100 */
[----:B------:R1:W2:Y:S01]  /*0500*/  SYNCS.EXCH.64 URZ, [UR4+0x28], UR6 ;  /* 0x0000280604ff75b2 */ /* 0x0002a20008000100 */
[----:B------:R1:W1:Y:S01]  /*0510*/  SYNCS.EXCH.64 URZ, [UR4+0x30], UR6 ;  /* 0x0000300604ff75b2 */ /* 0x0002620008000100 */
        /* <DEDUP_REMOVED lines=33> */
[----:B--2345:R-:W-:Y:S01]  /*0730*/  NOP ;  /* 0x0000000000007918 */ /* 0x03cfe20000000000 */
.L_x_2:
[----:B------:R-:W-:Y:S05]  /*0740*/  BRA.U UP5, `(.L_x_3) ;  /* 0x0000000105807547 */ /* 0x000fea000b800000 */
[----:B-1----:R-:W-:Y:S01]  /*0750*/  UMOV UR4, 0x400 ;  /* 0x0000040000047882 */ /* 0x002fe20000000000 */
[----:B------:R-:W-:Y:S01]  /*0760*/  UMOV UR16, 0x8 ;  /* 0x0000000800107882 */ /* 0x000fe20000000000 */
[----:B------:R-:W-:Y:S01]  /*0770*/  UMOV UR8, 0x1 ;  /* 0x0000000100087882 */ /* 0x000fe20000000000 */
[----:B------:R-:W-:Y:S02]  /*0780*/  ULEA UR4, UR14, UR4, 0x18 ;  /* 0x000000040e047291 */ /* 0x000fe4000f8ec0ff */
[----:B------:R-:W-:-:S04]  /*0790*/  UIADD3 UR16, UPT, UPT, -UR16, 0x100000, URZ ;  /* 0x0010000010107890 */ /* 0x000fc8000fffe1ff */
[----:B------:R-:W-:Y:S02]  /*07a0*/  USHF.L.U32 UR17, UR16, 0xb, URZ ;  /* 0x0000000b10117899 */ /* 0x000fe400080006ff */
[----:B------:R-:W-:Y:S01]  /*07b0*/  USHF.L.U32 UR16, UR16, 0x1, URZ ;  /* 0x0000000110107899 */ /* 0x000fe200080006ff */
[----:B---3--:R-:W-:Y:S01]  /*07c0*/  UMOV UR12, 0x100 ;  /* 0x00000100000c7882 */ /* 0x008fe20000000000 */
[----:B------:R-:W-:-:S04]  /*07d0*/  UIADD3 UR8, UPT, UPT, -UR8, 0x100000, URZ ;  /* 0x0010000008087890 */ /* 0x000fc8000fffe1ff */
[----:B------:R-:W-:Y:S02]  /*07e0*/  USHF.L.U32 UR9, UR8, 0xb, URZ ;  /* 0x0000000b08097899 */ /* 0x000fe400080006ff */
[----:B------:R-:W-:Y:S01]  /*07f0*/  USHF.L.U32 UR8, UR8, 0x1, URZ ;  /* 0x0000000108087899 */ /* 0x000fe200080006ff */
[----:B------:R-:W-:Y:S01]  /*0800*/  UMOV UR6, 0x80 ;  /* 0x0000008000067882 */ /* 0x000fe20000000000 */
[----:B------:R-:W-:-:S04]  /*0810*/  UIADD3 UR12, UPT, UPT, -UR12, 0x100000, URZ ;  /* 0x001000000c0c7890 */ /* 0x000fc8000fffe1ff */
[----:B------:R-:W-:Y:S02]  /*0820*/  USHF.L.U32 UR13, UR12, 0xb, URZ ;  /* 0x0000000b0c0d7899 */ /* 0x000fe400080006ff */
[----:B------:R-:W-:Y:S01]  /*0830*/  USHF.L.U32 UR12, UR12, 0x1, URZ ;  /* 0x000000010c0c7899 */ /* 0x000fe200080006ff */
[----:B------:R-:W-:Y:S01]  /*0840*/  UMOV UR10, 0x20 ;  /* 0x00000020000a7882 */ /* 0x000fe20000000000 */
[----:B------:R-:W-:-:S04]  /*0850*/  UIADD3 UR6, UPT, UPT, -UR6, 0x100000, URZ ;  /* 0x0010000006067890 */ /* 0x000fc8000fffe1ff */
[----:B------:R-:W-:Y:S02]  /*0860*/  USHF.L.U32 UR7, UR6, 0xb, URZ ;  /* 0x0000000b06077899 */ /* 0x000fe400080006ff */
[----:B------:R-:W-:Y:S02]  /*0870*/  USHF.L.U32 UR6, UR6, 0x1, URZ ;  /* 0x0000000106067899 */ /* 0x000fe400080006ff */
        /* <DEDUP_REMOVED lines=10> */
[----:B------:R1:W1:Y:S03]  /*0920*/  SYNCS.EXCH.64 URZ, [UR4+0x170], UR6 ;  /* 0x0001700604ff75b2 */ /* 0x0002660008000100 */
[----:B------:R1:W1:Y:S01]  /*0930*/  SYNCS.EXCH.64 URZ, [UR4+0x178], UR10 ;  /* 0x0001780a04ff75b2 */ /* 0x0002620008000100 */
[----:B------:R-:W-:Y:S01]  /*0940*/  NOP ;  /* 0x0000000000007918 */ /* 0x000fe20000000000 */
.L_x_3:
[----:B------:R-:W-:Y:S01]  /*0950*/  NOP ;  /* 0x0000000000007918 */ /* 0x000fe20000000000 */
[----:B------:R-:W-:Y:S05]  /*0960*/  BRA.U !UP4, `(.L_x_4) ;  /* 0x000000010c087547 */ /* 0x000fea000b800000 */
[----:B-12345:R-:W-:Y:S01]  /*0970*/  UCGABAR_ARV ;  /* 0x00000000000079c7 */ /* 0x03efe20008000000 */
[----:B------:R-:W-:Y:S05]  /*0980*/  BRA `(.L_x_5) ;  /* 0x0000000000047947 */ /* 0x000fea0003800000 */
.L_x_4:
[----:B-12345:R-:W-:Y:S01]  /*0990*/  NOP ;  /* 0x0000000000007918 */ /* 0x03efe20000000000 */
.L_x_5:
[----:B------:R-:W-:Y:S05]  /*09a0*/  BRA.U !UP4, `(.L_x_6) ;  /* 0x000000010c0c7547 */ /* 0x000fea000b800000 */
[----:B------:R-:W-:Y:S01]  /*09b0*/  UCGABAR_WAIT ;  /* 0x0000000000007dc7 */ /* 0x000fe20008000000 */
[----:B------:R-:W-:Y:S01]  /*09c0*/  CCTL.IVALL ;  /* 0x00000000ff00798f */ /* 0x000fe20002000000 */
[----:B------:R-:W-:Y:S05]  /*09d0*/  BRA `(.L_x_7) ;  /* 0x0000000000047947 */ /* 0x000fea0003800000 */
.L_x_6:
[----:B------:R-:W-:Y:S06]  /*09e0*/  BAR.SYNC.DEFER_BLOCKING 0x0 ;  /* 0x0000000000007b1d */ /* 0x000fec0000010000 */
.L_x_7:
[----:B------:R-:W1:Y:S02]  /*09f0*/  S2UR UR4, SR_CgaSize ;  /* 0x00000000000479c3 */ /* 0x000e640000008a00 */
[----:B-1----:R-:W-:-:S12]  /*0a00*/  UIMAD UR4, UR4, -0xa0, URZ ;  /* 0xffffff60040478a4 */ /* 0x002fd8000f8e02ff */
[----:B------:R-:W1:Y:S01]  /*0a10*/  LDCU UR4, c[0x0][UR4+0x2b0] ;  /* 0x00005600040477ac */ /* 0x000e620008000800 */
[----:B------:R-:W-:Y:S02]  /*0a20*/  I2FP.F32.U32 R2, UR18 ;  /* 0x0000001200027c45 */ /* 0x000fe40008201000 */
[----:B------:R-:W-:-:S03]  /*0a30*/  ISETP.GT.AND P0, PT, R0, 0x6, PT ;  /* 0x000000060000780c */ /* 0x000fc60003f04270 */
[----:B-1----:R-:W-:-:S06]  /*0a40*/  FMUL R2, R2, UR4 ;  /* 0x0000000402027c20 */ /* 0x002fcc0008400000 */
[----:B------:R-:W1:Y:S02]  /*0a50*/  F2I.U32.TRUNC.NTZ R2, R2 ;  /* 0x0000000200027305 */ /* 0x000e64000020f000 */
[----:B-1----:R-:W-:-:S13]  /*0a60*/  R2UR UR4, R2 ;  /* 0x00000000020472ca */ /* 0x002fda00000e0000 */
[----:B------:R-:W-:Y:S01]  /*0a70*/  IMAD.U32 R2, RZ, RZ, UR4 ;  /* 0x00000004ff027e24 */ /* 0x000fe2000f8e00ff */
[----:B------:R-:W-:Y:S05]  /*0a80*/  @P0 BRA `(.L_x_8) ;  /* 0x00000000003c0947 */ /* 0x000fea0003800000 */
[----:B------:R-:W-:-:S05]  /*0a90*/  IMAD.MOV.U32 R4, RZ, RZ, -0x4 ;  /* 0xfffffffcff047424 */ /* 0x000fca00078e00ff */
[----:B------:R-:W-:-:S05]  /*0aa0*/  VIADDMNMX.U32 R4, R0, R4, 0x3, PT ;  /* 0x0000000300047446 */ /* 0x000fca0003800004 */
[----:B------:R-:W-:-:S06]  /*0ab0*/  IMAD.SHL.U32 R4, R4, 0x4, RZ ;  /* 0x0000000404047824 */ /* 0x000fcc00078e00ff */
[----:B------:R-:W1:Y:S02]  /*0ac0*/  LDC R4, c[0x2][R4] ;  /* 0x0080000004047b82 */ /* 0x000e640000000800 */
[----:B-1----:R-:W-:-:S04]  /*0ad0*/  SHF.R.S32.HI R5, RZ, 0x1f, R4 ;  /* 0x0000001fff057819 */ /* 0x002fc80000011404 */
.L_x_150:
[----:B------:R-:W-:Y:S05]  /*0ae0*/  BRX R4 -0xaf0                                                                                                                                                                                                      (*"BRANCH_TARGETS .L_x_151,.L_x_152,.L_x_153,.L_x_10"*) ;  /* 0xfffffff404447949 */ /* 0x000fea000383ffff */
.L_x_153:
[----:B------:R-:W-:-:S08]  /*0af0*/  NOP ;  /* 0x0000000000007918 */ /* 0x000fd00000000000 */
[----:B------:R-:W1:-:S00]  /*0b00*/  USETMAXREG.DEALLOC.CTAPOOL 0x30 ;  /* 0x00000030000079c8 */ /* 0x000e4000080e0500 */
[----:B-1----:R-:W-:Y:S05]  /*0b10*/  BRA `(.L_x_9) ;  /* 0x0000004400d07947 */ /* 0x002fea0003800000 */
.L_x_152:
[----:B------:R-:W-:-:S08]  /*0b20*/  NOP ;  /* 0x0000000000007918 */ /* 0x000fd00000000000 */
[----:B------:R-:W1:-:S00]  /*0b30*/  USETMAXREG.DEALLOC.CTAPOOL 0x30 ;  /* 0x00000030000079c8 */ /* 0x000e4000080e0500 */
[----:B-1----:R-:W-:Y:S05]  /*0b40*/  BRA `(.L_x_9) ;  /* 0x0000004400c47947 */ /* 0x002fea0003800000 */
.L_x_151:
[----:B------:R-:W-:-:S08]  /*0b50*/  NOP ;  /* 0x0000000000007918 */ /* 0x000fd00000000000 */
[----:B------:R-:W1:-:S00]  /*0b60*/  USETMAXREG.DEALLOC.CTAPOOL 0x30 ;  /* 0x00000030000079c8 */ /* 0x000e4000080e0500 */
[----:B-1----:R-:W-:Y:S05]  /*0b70*/  BRA `(.L_x_9) ;  /* 0x0000004400b87947 */ /* 0x002fea0003800000 */
.L_x_8:
[----:B------:R-:W-:-:S05]  /*0b80*/  IMAD.MOV.U32 R4, RZ, RZ, -0x7 ;  /* 0xfffffff9ff047424 */ /* 0x000fca00078e00ff */
[----:B------:R-:W-:-:S05]  /*0b90*/  VIADDMNMX.U32 R4, R0, R4, 0x8, PT ;  /* 0x0000000800047446 */ /* 0x000fca0003800004 */
[----:B------:R-:W-:-:S06]  /*0ba0*/  IMAD.SHL.U32 R4, R4, 0x4, RZ ;  /* 0x0000000404047824 */ /* 0x000fcc00078e00ff */
[----:B------:R-:W1:Y:S02]  /*0bb0*/  LDC R4, c[0x2][R4+0x10] ;  /* 0x0080040004047b82 */ /* 0x000e640000000800 */
[----:B-1----:R-:W-:-:S04]  /*0bc0*/  SHF.R.S32.HI R5, RZ, 0x1f, R4 ;  /* 0x0000001fff057819 */ /* 0x002fc80000011404 */
.L_x_155:
[----:B------:R-:W-:Y:S05]  /*0bd0*/  BRX R4 -0xbe0                                                                                                                                                                                                      (*"BRANCH_TARGETS .L_x_156,.L_x_157,.L_x_163"*) ;  /* 0xfffffff404087949 */ /* 0x000fea000383ffff */
.L_x_157:
[----:B------:R-:W-:-:S13]  /*0be0*/  ISETP.NE.AND P0, PT, R0, 0xf, PT ;  /* 0x0000000f0000780c */ /* 0x000fda0003f05270 */
[----:B------:R-:W-:Y:S05]  /*0bf0*/  @P0 BRA `(.L_x_10) ;  /* 0x0000002400a80947 */ /* 0x000fea0003800000 */
[----:B------:R-:W-:-:S08]  /*0c00*/  NOP ;  /* 0x0000000000007918 */ /* 0x000fd00000000000 */
[----:B------:R-:W1:-:S00]  /*0c10*/  USETMAXREG.DEALLOC.CTAPOOL 0x30 ;  /* 0x00000030000079c8 */ /* 0x000e4000080e0500 */
[----:B-1----:R-:W-:Y:S05]  /*0c20*/  BRA `(.L_x_9) ;  /* 0x00000044008c7947 */ /* 0x002fea0003800000 */
.L_x_156:
[----:B------:R-:W-:-:S08]  /*0c30*/  NOP ;  /* 0x0000000000007918 */ /* 0x000fd00000000000 */
[----:B------:R-:W1:-:S00]  /*0c40*/  USETMAXREG.DEALLOC.CTAPOOL 0x30 ;  /* 0x00000030000079c8 */ /* 0x000e4000080e0500 */
[----:B-1----:R-:W-:Y:S05]  /*0c50*/  BRA `(.L_x_9) ;  /* 0x0000004400807947 */ /* 0x002fea0003800000 */
.L_x_163:
[----:B------:R-:W-:-:S08]  /*0c60*/  NOP ;  /* 0x0000000000007918 */ /* 0x000fd00000000000 */
[----:B------:R-:W1:-:S00]  /*0c70*/  USETMAXREG.DEALLOC.CTAPOOL 0x30 ;  /* 0x00000030000079c8 */ /* 0x000e4000080e0500 */
[----:B------:R-:W2:Y:S01]  /*0c80*/  LDCU UR4, c[0x0][0x610] ;  /* 0x0000c200ff0477ac */ /* 0x000ea20008000800 */
[----:B-1----:R-:W-:Y:S01]  /*0c90*/  R2UR UR12, R2 ;  /* 0x00000000020c72ca */ /* 0x002fe200000e0000 */
[----:B------:R-:W-:Y:S02]  /*0ca0*/  HFMA2 R24, -RZ, RZ, 0, 5.9604644775390625e-08 ;  /* 0x00000001ff187431 */ /* 0x000fe400000001ff */
[----:B------:R-:W-:Y:S01]  /*0cb0*/  IMAD.MOV.U32 R5, RZ, RZ, 0x1 ;  /* 0x00000001ff057424 */ /* 0x000fe200078e00ff */
[----:B------:R-:W1:Y:S01]  /*0cc0*/  LDCU.U8 UR9, c[0x0][0x614] ;  /* 0x0000c280ff0977ac */ /* 0x000e620008000000 */
[----:B------:R-:W3:Y:S01]  /*0cd0*/  LDCU.U8 UR6, c[0x0][0x615] ;  /* 0x0000c2a0ff0677ac */ /* 0x000ee20008000000 */
[----:B------:R-:W4:Y:S01]  /*0ce0*/  LDCU UR7, c[0x0][0x38c] ;  /* 0x00007180ff0777ac */ /* 0x000f220008000800 */
[----:B------:R-:W5:Y:S06]  /*0cf0*/  LDCU UR8, c[0x0][0x61c] ;  /* 0x0000c380ff0877ac */ /* 0x000f6c0008000800 */
[----:B--2---:R-:W-:Y:S01]  /*0d00*/  UIMAD.WIDE.U32 UR4, UR12, UR4, URZ ;  /* 0x000000040c0472a5 */ /* 0x004fe2000f8e00ff */
[----:B------:R-:W2:Y:S03]  /*0d10*/  LDCU UR11, c[0x0][0x624] ;  /* 0x0000c480ff0b77ac */ /* 0x000ea60008000800 */
[----:B------:R-:W-:Y:S01]  /*0d20*/  UIADD3 UR4, UPT, UPT, UR12, -UR5, URZ ;  /* 0x800000050c047290 */ /* 0x000fe2000fffe0ff */
[----:B------:R-:W2:Y:S03]  /*0d30*/  LDCU.U8 UR13, c[0x0][0x620] ;  /* 0x0000c400ff0d77ac */ /* 0x000ea60008000000 */
[----:B-1----:R-:W-:-:S02]  /*0d40*/  USHF.R.U32.HI UR4, URZ, UR9, UR4 ;  /* 0x00000009ff047299 */ /* 0x002fc40008011604 */
[----:B----4-:R-:W-:Y:S02]  /*0d50*/  UIADD3 UR10, UPT, UPT, UR7, -0x1, URZ ;  /* 0xffffffff070a7890 */ /* 0x010fe4000fffe0ff */
[----:B------:R-:W-:Y:S02]  /*0d60*/  UIADD3 UR4, UPT, UPT, UR5, UR4, URZ ;  /* 0x0000000405047290 */ /* 0x000fe4000fffe0ff */
[----:B------:R-:W-:Y:S02]  /*0d70*/  UISETP.GT.AND UP1, UPT, UR7, URZ, UPT ;  /* 0x000000ff0700728c */ /* 0x000fe4000bf24270 */
[----:B---3--:R-:W-:Y:S02]  /*0d80*/  USHF.R.U32.HI UR9, URZ, UR6, UR4 ;  /* 0x00000006ff097299 */ /* 0x008fe40008011604 */
[----:B------:R-:W-:Y:S02]  /*0d90*/  UIADD3 UR6, UPT, UPT, -UR7, URZ, URZ ;  /* 0x000000ff07067290 */ /* 0x000fe4000fffe1ff */
[----:B-----5:R-:W-:-:S02]  /*0da0*/  UIMAD.WIDE.U32 UR4, UR9, UR8, URZ ;  /* 0x00000008090472a5 */ /* 0x020fc4000f8e00ff */
[----:B------:R-:W-:Y:S02]  /*0db0*/  USHF.R.S32.HI UR6, URZ, 0x1f, UR6 ;  /* 0x0000001fff067899 */ /* 0x000fe40008011406 */
[----:B------:R-:W-:Y:S02]  /*0dc0*/  USHF.R.S32.HI UR8, URZ, 0x1f, UR10 ;  /* 0x0000001fff087899 */ /* 0x000fe4000801140a */
[----:B------:R-:W-:Y:S02]  /*0dd0*/  ULEA.HI UR7, UR6, -UR7, URZ, 0x7 ;  /* 0x8000000706077291 */ /* 0x000fe4000f8f38ff */
[----:B------:R-:W-:Y:S01]  /*0de0*/  ULEA.HI UR8, UR8, UR10, URZ, 0x7 ;  /* 0x0000000a08087291 */ /* 0x000fe2000f8f38ff */
[----:B------:R-:W-:Y:S01]  /*0df0*/  UMOV UR6, UR5 ;  /* 0x0000000500067c82 */ /* 0x000fe20008000000 */
[----:B------:R-:W-:Y:S02]  /*0e00*/  USHF.R.S32.HI UR4, URZ, 0x7, UR7 ;  /* 0x00000007ff047899 */ /* 0x000fe40008011407 */
[----:B------:R-:W-:-:S02]  /*0e10*/  UIADD3 UR5, UPT, UPT, UR9, -UR6, URZ ;  /* 0x8000000609057290 */ /* 0x000fc4000fffe0ff */
[----:B--2---:R-:W-:Y:S02]  /*0e20*/  UISETP.GE.AND UP0, UPT, UR12, UR11, UPT ;  /* 0x0000000b0c00728c */ /* 0x004fe4000bf06270 */
[----:B------:R-:W-:Y:S02]  /*0e30*/  USHF.R.U32.HI UR7, URZ, UR13, UR5 ;  /* 0x0000000dff077299 */ /* 0x000fe40008011605 */
[----:B------:R-:W-:Y:S02]  /*0e40*/  ULEA.HI.SX32 UR8, UR8, 0x1, 0x19 ;  /* 0x0000000108087891 */ /* 0x000fe4000f8fcaff */
[----:B------:R-:W-:Y:S02]  /*0e50*/  UIADD3 UR5, UPT, UPT, -UR4, URZ, URZ ;  /* 0x000000ff04057290 */ /* 0x000fe4000fffe1ff */
[----:B------:R-:W-:Y:S01]  /*0e60*/  UIADD3 UR7, UPT, UPT, UR6, UR7, URZ ;  /* 0x0000000706077290 */ /* 0x000fe2000fffe0ff */
[----:B------:R-:W-:-:S04]  /*0e70*/  UMOV UR4, URZ ;  /* 0x000000ff00047c82 */ /* 0x000fc80008000000 */
[----:B------:R-:W-:Y:S02]  /*0e80*/  @!UP1 UMOV UR8, UR5 ;  /* 0x0000000500089c82 */ /* 0x000fe40008000000 */
[----:B------:R-:W-:Y:S01]  /*0e90*/  IMAD.U32 R21, RZ, RZ, UR8 ;  /* 0x00000008ff157e24 */ /* 0x000fe2000f8e00ff */
[----:B------:R-:W-:Y:S06]  /*0ea0*/  BRA.U UP0, `(.L_x_11) ;  /* 0x0000001d00847547 */ /* 0x000fec000b800000 */
[----:B------:R-:W1:Y:S01]  /*0eb0*/  LDCU.U8 UR10, c[0x0][0x621] ;  /* 0x0000c420ff0a77ac */ /* 0x000e620008000000 */
[----:B------:R-:W-:Y:S01]  /*0ec0*/  R2UR UR13, R21 ;  /* 0x00000000150d72ca */ /* 0x000fe200000e0000 */
[----:B------:R-:W-:Y:S01]  /*0ed0*/  IMAD.MOV.U32 R24, RZ, RZ, 0x1 ;  /* 0x00000001ff187424 */ /* 0x000fe200078e00ff */
[----:B------:R-:W-:Y:S01]  /*0ee0*/  R2UR UR8, R2 ;  /* 0x00000000020872ca */ /* 0x000fe200000e0000 */
[----:B------:R-:W2:Y:S01]  /*0ef0*/  LDCU UR5, c[0x0][0x60c] ;  /* 0x0000c180ff0577ac */ /* 0x000ea20008000800 */
[----:B------:R-:W-:Y:S01]  /*0f00*/  R2UR UR11, R7 ;  /* 0x00000000070b72ca */ /* 0x000fe200000e0000 */
[----:B------:R-:W-:Y:S01]  /*0f10*/  IMAD.MOV.U32 R5, RZ, RZ, 0x1 ;  /* 0x00000001ff057424 */ /* 0x000fe200078e00ff */
[----:B------:R-:W3:Y:S01]  /*0f20*/  LDCU UR6, c[0x0][0x618] ;  /* 0x0000c300ff0677ac */ /* 0x000ee20008000800 */
[----:B------:R-:W-:Y:S01]  /*0f30*/  UMOV UR4, 0x400 ;  /* 0x0000040000047882 */ /* 0x000fe20000000000 */
[----:B------:R-:W-:-:S05]  /*0f40*/  UIADD3 UR20, UPT, UPT, -UR9, URZ, URZ ;  /* 0x000000ff09147290 */ /* 0x000fca000fffe1ff */
[----:B------:R-:W-:Y:S02]  /*0f50*/  UIADD3 UR12, UPT, UPT, UR13, -0x1, URZ ;  /* 0xffffffff0d0c7890 */ /* 0x000fe4000fffe0ff */
[----:B------:R-:W-:Y:S02]  /*0f60*/  ULEA UR14, UR14, UR4, 0x18 ;  /* 0x000000040e0e7291 */ /* 0x000fe4000f8ec0ff */
[----:B-1----:R-:W-:Y:S02]  /*0f70*/  USHF.R.U32.HI UR7, URZ, UR10, UR7 ;  /* 0x0000000aff077299 */ /* 0x002fe40008011607 */
[----:B------:R-:W-:Y:S01]  /*0f80*/  UIADD3 UR13, UPT, UPT, UR13, 0x1fffffe, URZ ;  /* 0x01fffffe0d0d7890 */ /* 0x000fe2000fffe0ff */
[----:B------:R-:W-:Y:S01]  /*0f90*/  IMAD.U32 R20, RZ, RZ, UR12 ;  /* 0x0000000cff147e24 */ /* 0x000fe2000f8e00ff */
[----:B------:R-:W-:Y:S02]  /*0fa0*/  UIADD3 UR4, UPT, UPT, -UR7, URZ, URZ ;  /* 0x000000ff07047290 */ /* 0x000fe4000fffe1ff */
[----:B------:R-:W-:Y:S01]  /*0fb0*/  MOV R18, UR7 ;  /* 0x0000000700127c02 */ /* 0x000fe20008000f00 */
[----:B------:R-:W-:Y:S01]  /*0fc0*/  USHF.L.U32 UR7, UR12, 0x7, URZ ;  /* 0x000000070c077899 */ /* 0x000fe200080006ff */
[----:B------:R-:W-:Y:S01]  /*0fd0*/  IMAD.U32 R15, RZ, RZ, UR13 ;  /* 0x0000000dff0f7e24 */ /* 0x000fe2000f8e00ff */
[----:B--2---:R-:W-:-:S02]  /*0fe0*/  UIMAD UR20, UR20, UR5, UR8 ;  /* 0x00000005141472a4 */ /* 0x004fc4000f8e0208 */
[----:B------:R-:W-:Y:S02]  /*0ff0*/  ULOP3.LUT UR5, UR14, 0xfefffc00, URZ, 0xc0, !UPT ;  /* 0xfefffc000e057892 */ /* 0x000fe4000f8ec0ff */
[----:B------:R-:W-:Y:S01]  /*1000*/  MOV R19, UR7 ;  /* 0x0000000700137c02 */ /* 0x000fe20008000f00 */
[----:B------:R-:W-:Y:S02]  /*1010*/  ULEA UR7, UR11, UR7, 0x6 ;  /* 0x000000070b077291 */ /* 0x000fe4000f8e30ff */
[----:B------:R-:W-:Y:S01]  /*1020*/  UIMAD UR10, UR11, 0x28, URZ ;  /* 0x000000280b0a78a4 */ /* 0x000fe2000f8e02ff */
[----:B------:R-:W-:Y:S01]  /*1030*/  MOV R16, UR5 ;  /* 0x0000000500107c02 */ /* 0x000fe20008000f00 */
[----:B---3--:R-:W-:Y:S01]  /*1040*/  UIMAD UR4, UR4, UR6, UR9 ;  /* 0x00000006040472a4 */ /* 0x008fe2000f8e0209 */
[----:B------:R-:W-:Y:S01]  /*1050*/  UMOV UR5, UR8 ;  /* 0x0000000800057c82 */ /* 0x000fe20008000000 */
[----:B------:R-:W-:Y:S01]  /*1060*/  IMAD.U32 R17, RZ, RZ, UR7 ;  /* 0x00000007ff117e24 */ /* 0x000fe2000f8e00ff */
[----:B------:R-:W-:Y:S01]  /*1070*/  MOV R13, UR5 ;  /* 0x00000005000d7c02 */ /* 0x000fe20008000f00 */
[----:B------:R-:W-:Y:S01]  /*1080*/  IMAD.U32 R22, RZ, RZ, UR10 ;  /* 0x0000000aff167e24 */ /* 0x000fe2000f8e00ff */
[----:B------:R-:W-:Y:S01]  /*1090*/  UIADD3 UR34, UPT, UPT, UR10, 0x8, URZ ;  /* 0x000000080a227890 */ /* 0x000fe2000fffe0ff */
[----:B------:R-:W-:Y:S01]  /*10a0*/  MOV R14, UR4 ;  /* 0x00000004000e7c02 */ /* 0x000fe20008000f00 */
[----:B------:R-:W-:-:S02]  /*10b0*/  UIADD3 UR26, UPT, UPT, UR10, 0x10, URZ ;  /* 0x000000100a1a7890 */ /* 0x000fc4000fffe0ff */
[----:B------:R-:W-:Y:S02]  /*10c0*/  UIADD3 UR18, UPT, UPT, UR10, 0x18, URZ ;  /* 0x000000180a127890 */ /* 0x000fe4000fffe0ff */
[----:B------:R-:W-:Y:S02]  /*10d0*/  UIADD3 UR10, UPT, UPT, UR10, 0x20, URZ ;  /* 0x000000200a0a7890 */ /* 0x000fe4000fffe0ff */
[----:B------:R-:W-:Y:S01]  /*10e0*/  UISETP.NE.AND UP1, UPT, UR11, URZ, UPT ;  /* 0x000000ff0b00728c */ /* 0x000fe2000bf25270 */
[----:B------:R-:W-:-:S10]  /*10f0*/  UMOV UR4, URZ ;  /* 0x000000ff00047c82 */ /* 0x000fd40008000000 */
.L_x_24:
[----:B------:R-:W-:Y:S01]  /*1100*/  ULEA UR5, UR4, UR14, 0x3 ;  /* 0x0000000e04057291 */ /* 0x000fe2000f8e18ff */
[----:B------:R-:W-:Y:S01]  /*1110*/  IMAD.U32 R10, R24, -0x80000000, RZ ;  /* 0x80000000180a7824 */ /* 0x000fe200078e00ff */
[----:B------:R-:W1:Y:S01]  /*1120*/  LDCU.64 UR24, c[0x0][0x348] ;  /* 0x00006900ff1877ac */ /* 0x000e620008000a00 */
[----:B------:R-:W-:Y:S02]  /*1130*/  R2UR UR23, R17 ;  /* 0x00000000111772ca */ /* 0x000fe400000e0000 */
[----:B------:R-:W-:Y:S01]  /*1140*/  R2UR UR22, R14 ;  /* 0x000000000e1672ca */ /* 0x000fe200000e0000 */
[----:B------:R-:W-:Y:S01]  /*1150*/  UIMAD UR6, UR4, 0x2800, UR14 ;  /* 0x00002800040678a4 */ /* 0x000fe2000f8e020e */
[----:B------:R-:W-:Y:S01]  /*1160*/  R2UR UR21, R18 ;  /* 0x00000000121572ca */ /* 0x000fe200000e0000 */
[----:B------:R-:W-:Y:S01]  /*1170*/  UIADD3 UR7, UPT, UPT, UR5, 0x10, URZ ;  /* 0x0000001005077890 */ /* 0x000fe2000fffe0ff */
[----:B------:R-:W2:Y:S01]  /*1180*/  SYNCS.PHASECHK.TRANS64.TRYWAIT P0, [UR5+0xa0], R10 ;  /* 0x0000a00aff0075a7 */ /* 0x000ea20008001105 */
[----:B------:R-:W-:-:S02]  /*1190*/  UIADD3 UR6, UPT, UPT, UR6, 0xa800, URZ ;  /* 0x0000a80006067890 */ /* 0x000fc4000fffe0ff */
[----:B------:R-:W-:Y:S02]  /*11a0*/  UIMAD UR56, UR4, 0x2800, UR14 ;  /* 0x00002800043878a4 */ /* 0x000fe4000f8e020e */
[----:B------:R-:W-:Y:S02]  /*11b0*/  UIMAD UR40, UR4, 0x2800, UR14 ;  /* 0x00002800042878a4 */ /* 0x000fe4000f8e020e */
[----:B------:R-:W-:Y:S01]  /*11c0*/  IMAD.U32 R9, RZ, RZ, UR6 ;  /* 0x00000006ff097e24 */ /* 0x000fe2000f8e00ff */
[----:B------:R-:W-:Y:S02]  /*11d0*/  ULOP3.LUT UR6, UR7, 0xfefffff8, URZ, 0xc0, !UPT ;  /* 0xfefffff807067892 */ /* 0x000fe4000f8ec0ff */
[----:B------:R-:W-:Y:S02]  /*11e0*/  UPLOP3.LUT UP6, UPT, UPT, UPT, UP1, 0x80, 0x8 ;  /* 0x000000000008789c */ /* 0x000fe40003fcf010 */
[----:B-1----:R-:W-:Y:S02]  /*11f0*/  UIADD3 UR9, UP5, UPT, UR24, 0x100, URZ ;  /* 0x0000010018097890 */ /* 0x002fe4000ffbe0ff */
[----:B------:R-:W-:Y:S01]  /*1200*/  UIADD3 UR12, UP4, UPT, UR24, 0x100, URZ ;  /* 0x00000100180c7890 */ /* 0x000fe2000ff9e0ff */
[----:B------:R-:W-:Y:S01]  /*1210*/  IMAD.U32 R8, RZ, RZ, UR6 ;  /* 0x00000006ff087e24 */ /* 0x000fe2000f8e00ff */
[----:B------:R-:W-:-:S02]  /*1220*/  UIADD3 UR15, UP3, UPT, UR24, 0x100, URZ ;  /* 0x00000100180f7890 */ /* 0x000fc4000ff7e0ff */
[----:B------:R-:W-:Y:S02]  /*1230*/  UIMAD UR48, UR4, 0x2800, UR14 ;  /* 0x00002800043078a4 */ /* 0x000fe4000f8e020e */
[----:B------:R-:W-:Y:S02]  /*1240*/  UIADD3 UR17, UP2, UPT, UR24, 0x100, URZ ;  /* 0x0000010018117890 */ /* 0x000fe4000ff5e0ff */
[----:B------:R-:W-:Y:S02]  /*1250*/  UIMAD UR16, UR4, 0x2800, UR14 ;  /* 0x00002800041078a4 */ /* 0x000fe4000f8e020e */
[----:B------:R-:W-:Y:S01]  /*1260*/  UIADD3 UR19, UP0, UPT, UR24, 0x100, URZ ;  /* 0x0000010018137890 */ /* 0x000fe2000ff1e0ff */
[----:B------:R-:W-:Y:S01]  /*1270*/  UMOV UR58, 0x10 ;  /* 0x00000010003a7882 */ /* 0x000fe20000000000 */
[----:B------:R-:W-:Y:S01]  /*1280*/  UMOV UR59, UR23 ;  /* 0x00000017003b7c82 */ /* 0x000fe20008000000 */
[----:B------:R-:W-:Y:S01]  /*1290*/  UMOV UR60, UR22 ;  /* 0x00000016003c7c82 */ /* 0x000fe20008000000 */
[----:B------:R-:W-:-:S02]  /*12a0*/  UIADD3.X UR8, UPT, UPT, URZ, UR25, URZ, UP5, !UPT ;  /* 0x00000019ff087290 */ /* 0x000fc4000affe4ff */
[----:B------:R-:W-:Y:S02]  /*12b0*/  UIADD3.X UR11, UPT, UPT, URZ, UR25, URZ, UP4, !UPT ;  /* 0x00000019ff0b7290 */ /* 0x000fe4000a7fe4ff */
[----:B------:R-:W-:Y:S02]  /*12c0*/  UIADD3.X UR13, UPT, UPT, URZ, UR25, URZ, UP3, !UPT ;  /* 0x00000019ff0d7290 */ /* 0x000fe40009ffe4ff */
[----:B------:R-:W-:Y:S02]  /*12d0*/  UIADD3 UR56, UPT, UPT, UR56, 0xb000, URZ ;  /* 0x0000b00038387890 */ /* 0x000fe4000fffe0ff */
[----:B------:R-:W-:Y:S01]  /*12e0*/  UIADD3 UR40, UPT, UPT, UR40, 0xb800, URZ ;  /* 0x0000b80028287890 */ /* 0x000fe2000fffe0ff */
[----:B------:R-:W-:Y:S01]  /*12f0*/  UMOV UR61, UR21 ;  /* 0x00000015003d7c82 */ /* 0x000fe20008000000 */
[----:B------:R-:W-:Y:S01]  /*1300*/  UMOV UR42, 0x20 ;  /* 0x00000020002a7882 */ /* 0x000fe20000000000 */
[----:B------:R-:W-:Y:S01]  /*1310*/  UMOV UR43, UR23 ;  /* 0x00000017002b7c82 */ /* 0x000fe20008000000 */
[----:B------:R-:W-:Y:S01]  /*1320*/  UMOV UR44, UR22 ;  /* 0x00000016002c7c82 */ /* 0x000fe20008000000 */
[----:B------:R-:W-:Y:S01]  /*1330*/  UMOV UR45, UR21 ;  /* 0x00000015002d7c82 */ /* 0x000fe20008000000 */
[----:B------:R-:W-:Y:S01]  /*1340*/  UMOV UR50, 0x30 ;  /* 0x0000003000327882 */ /* 0x000fe20000000000 */
[----:B--2---:R-:W-:Y:S05]  /*1350*/  @!P0 BRA `(.L_x_12) ;  /* 0x000000a800388947 */ /* 0x004fea0003800000 */
.L_x_93:
[----:B------:R-:W-:Y:S01]  /*1360*/  R2UR UR51, R17 ;  /* 0x00000000113372ca */ /* 0x000fe200000e0000 */
[----:B------:R-:W-:Y:S01]  /*1370*/  ULOP3.LUT UR9, UR9, UR8, URZ, 0x3c, !UPT ;  /* 0x0000000809097292 */ /* 0x000fe2000f8e3cff */
[----:B------:R-:W-:Y:S01]  /*1380*/  R2UR UR52, R14 ;  /* 0x000000000e3472ca */ /* 0x000fe200000e0000 */
[----:B------:R-:W-:Y:S01]  /*1390*/  UIADD3 UR48, UPT, UPT, UR48, 0xc000, URZ ;  /* 0x0000c00030307890 */ /* 0x000fe2000fffe0ff */
[----:B------:R-:W-:Y:S01]  /*13a0*/  R2UR UR53, R18 ;  /* 0x00000000123572ca */ /* 0x000fe200000e0000 */
[----:B------:R-:W-:Y:S01]  /*13b0*/  ULOP3.LUT UR8, UR9, UR8, URZ, 0x3c, !UPT ;  /* 0x0000000809087292 */ /* 0x000fe2000f8e3cff */
[----:B------:R-:W-:Y:S01]  /*13c0*/  R2UR UR57, R8 ;  /* 0x00000000083972ca */ /* 0x000fe200000e0000 */
[----:B------:R-:W-:Y:S01]  /*13d0*/  UMOV UR6, UR12 ;  /* 0x0000000c00067c82 */ /* 0x000fe20008000000 */
[----:B------:R-:W-:Y:S01]  /*13e0*/  UMOV UR7, UR11 ;  /* 0x0000000b00077c82 */ /* 0x000fe20008000000 */
[----:B------:R-:W-:Y:S01]  /*13f0*/  ULOP3.LUT UR9, UR9, UR8, URZ, 0x3c, !UPT ;  /* 0x0000000809097292 */ /* 0x000fe2000f8e3cff */
[----:B------:R-:W-:Y:S11]  /*1400*/  BRA.U UP6, `(.L_x_13) ;  /* 0x00000001060c7547 */ /* 0x000ff6000b800000 */
[----:B------:R-:W-:-:S13]  /*1410*/  ELECT P0, URZ, PT ;  /* 0x0000000000ff782f */ /* 0x000fda0003800000 */
[----:B-1----:R-:W-:-:S04]  /*1420*/  @P0 MOV R4, 0x5000 ;  /* 0x0000500000040802 */ /* 0x002fc80000000f00 */
[----:B------:R2:W-:Y:S03]  /*1430*/  @P0 SYNCS.ARRIVE.TRANS64 RZ, [UR5+0x10], R4 ;  /* 0x00001004ffff09a7 */ /* 0x0005e60008000005 */
.L_x_13:
[----:B------:R-:W3:Y:S01]  /*1440*/  LDCU.64 UR24, c[0x0][0x348] ;  /* 0x00006900ff1877ac */ /* 0x000ee20008000a00 */
[----:B------:R-:W-:Y:S01]  /*1450*/  R2UR UR64, R9 ;  /* 0x00000000094072ca */ /* 0x000fe200000e0000 */
[----:B------:R-:W-:Y:S01]  /*1460*/  IMAD.U32 R26, R5, -0x80000000, RZ ;  /* 0x80000000051a7824 */ /* 0x000fe200078e00ff */
[----:B------:R-:W-:Y:S01]  /*1470*/  R2UR UR65, R8 ;  /* 0x00000000084172ca */ /* 0x000fe200000e0000 */
[----:B------:R-:W-:Y:S01]  /*1480*/  UMOV UR66, URZ ;  /* 0x000000ff00427c82 */ /* 0x000fe20008000000 */
[----:B------:R-:W-:Y:S01]  /*1490*/  R2UR UR67, R17 ;  /* 0x00000000114372ca */ /* 0x000fe200000e0000 */
[----:B------:R-:W-:Y:S01]  /*14a0*/  UIADD3 UR4, UPT, UPT, UR4, 0x1, URZ ;  /* 0x0000000104047890 */ /* 0x000fe2000fffe0ff */
[----:B------:R-:W-:Y:S02]  /*14b0*/  R2UR UR68, R14 ;  /* 0x000000000e4472ca */ /* 0x000fe400000e0000 */
[----:B------:R-:W-:Y:S02]  /*14c0*/  R2UR UR69, R18 ;  /* 0x00000000124572ca */ /* 0x000fe400000e0000 */
[----:B------:R-:W-:-:S02]  /*14d0*/  R2UR UR5, R7 ;  /* 0x00000000070572ca */ /* 0x000fc400000e0000 */
[----:B------:R-:W-:-:S03]  /*14e0*/  R2UR UR22, R16 ;  /* 0x00000000101672ca */ /* 0x000fc600000e0000 */
[----:B------:R-:W-:Y:S02]  /*14f0*/  UMOV UR11, UR65 ;  /* 0x00000041000b7c82 */ /* 0x000fe40008000000 */
[----:B------:R-:W-:Y:S01]  /*1500*/  UMOV UR41, UR11 ;  /* 0x0000000b00297c82 */ /* 0x000fe20008000000 */
[----:B------:R-:W-:Y:S01]  /*1510*/  UMOV UR49, UR11 ;  /* 0x0000000b00317c82 */ /* 0x000fe20008000000 */
[----:B------:R-:W-:Y:S01]  /*1520*/  UMOV UR12, UR67 ;  /* 0x00000043000c7c82 */ /* 0x000fe20008000000 */
[----:B------:R-:W-:Y:S01]  /*1530*/  UMOV UR21, UR68 ;  /* 0x0000004400157c82 */ /* 0x000fe20008000000 */
[----:B------:R4:W-:Y:S01]  /*1540*/  UTMALDG.4D.2CTA [UR64], [UR8], desc[URZ] ;  /* 0x0000ff40080075b4 */ /* 0x0009e20008219000 */
[----:B------:R-:W-:Y:S01]  /*1550*/  UMOV UR23, UR69 ;  /* 0x0000004500177c82 */ /* 0x000fe20008000000 */
[----:B------:R-:W-:Y:S01]  /*1560*/  ULEA UR5, UR20, UR5, 0x1 ;  /* 0x0000000514057291 */ /* 0x000fe2000f8e08ff */
[----:B------:R-:W-:Y:S01]  /*1570*/  IMAD.U32 R9, RZ, RZ, UR21 ;  /* 0x00000015ff097e24 */ /* 0x000fe2000f8e00ff */
[----:B---3--:R-:W-:Y:S01]  /*1580*/  UIADD3 UR11, UP4, UPT, UR24, 0x80, URZ ;  /* 0x00000080180b7890 */ /* 0x008fe2000ff9e0ff */
[----:B------:R-:W-:Y:S01]  /*1590*/  IMAD.U32 R8, RZ, RZ, UR23 ;  /* 0x00000017ff087e24 */ /* 0x000fe2000f8e00ff */
[----:B------:R-:W-:Y:S01]  /*15a0*/  USHF.L.U32 UR5, UR5, 0x7, URZ ;  /* 0x0000000705057899 */ /* 0x000fe200080006ff */
[----:B------:R3:W-:Y:S05]  /*15b0*/  UTMALDG.4D.2CTA [UR56], [UR6], desc[URZ] ;  /* 0x0000ff38060075b4 */ /* 0x0007ea0008219000 */
[----:B------:R-:W-:Y:S01]  /*15c0*/  IMAD.U32 R10, RZ, RZ, UR5 ;  /* 0x00000005ff0a7e24 */ /* 0x000fe2000f8e00ff */
[----:B----4-:R-:W-:Y:S01]  /*15d0*/  UMOV UR8, UR15 ;  /* 0x0000000f00087c82 */ /* 0x010fe20008000000 */
[----:B------:R-:W-:Y:S01]  /*15e0*/  UMOV UR9, UR13 ;  /* 0x0000000d00097c82 */ /* 0x000fe20008000000 */
[----:B------:R-:W-:Y:S01]  /*15f0*/  UIADD3 UR13, UP3, UPT, UR24, 0x80, URZ ;  /* 0x00000080180d7890 */ /* 0x000fe2000ff7e0ff */
[----:B------:R4:W-:Y:S01]  /*1600*/  UTMALDG.4D.2CTA [UR40], [UR8], desc[URZ] ;  /* 0x0000ff28080075b4 */ /* 0x0009e20008219000 */
[----:B------:R-:W-:Y:S01]  /*1610*/  UIADD3 UR64, UPT, UPT, UR14, 0x6800, URZ ;  /* 0x000068000e407890 */ /* 0x000fe2000fffe0ff */
[----:B------:R-:W-:Y:S01]  /*1620*/  UMOV UR66, 0x10 ;  /* 0x0000001000427882 */ /* 0x000fe20000000000 */
[----:B------:R-:W-:Y:S01]  /*1630*/  UMOV UR65, UR22 ;  /* 0x0000001600417c82 */ /* 0x000fe20008000000 */
[----:B---3--:R-:W-:Y:S01]  /*1640*/  UIADD3.X UR7, UPT, UPT, URZ, UR25, URZ, UP2, !UPT ;  /* 0x00000019ff077290 */ /* 0x008fe200097fe4ff */
[----:B------:R-:W-:Y:S01]  /*1650*/  UMOV UR6, UR17 ;  /* 0x0000001100067c82 */ /* 0x000fe20008000000 */
[----:B------:R-:W-:Y:S01]  /*1660*/  UMOV UR68, UR21 ;  /* 0x0000001500447c82 */ /* 0x000fe20008000000 */
[----:B------:R-:W-:Y:S01]  /*1670*/  UMOV UR69, UR23 ;  /* 0x0000001700457c82 */ /* 0x000fe20008000000 */
[----:B------:R-:W-:Y:S01]  /*1680*/  UIADD3 UR56, UPT, UPT, UR14, 0x7800, URZ ;  /* 0x000078000e387890 */ /* 0x000fe2000fffe0ff */
[----:B------:R-:W-:Y:S01]  /*1690*/  UMOV UR58, 0x20 ;  /* 0x00000020003a7882 */ /* 0x000fe20000000000 */
[----:B------:R-:W-:-:S03]  /*16a0*/  UMOV UR57, UR22 ;  /* 0x0000001600397c82 */ /* 0x000fc60008000000 */
[----:B------:R3:W-:Y:S01]  /*16b0*/  UTMALDG.4D.2CTA [UR48], [UR6], desc[URZ] ;  /* 0x0000ff30060075b4 */ /* 0x0007e20008219000 */
[----:B------:R-:W-:Y:S01]  /*16c0*/  UMOV UR60, UR21 ;  /* 0x00000015003c7c82 */ /* 0x000fe20008000000 */
[----:B------:R-:W-:Y:S01]  /*16d0*/  UMOV UR61, UR23 ;  /* 0x00000017003d7c82 */ /* 0x000fe20008000000 */
[----:B----4-:R-:W-:Y:S01]  /*16e0*/  UIADD3 UR40, UPT, UPT, UR16, 0xc800, URZ ;  /* 0x0000c80010287890 */ /* 0x010fe2000fffe0ff */
[----:B------:R-:W-:Y:S01]  /*16f0*/  UMOV UR42, 0x40 ;  /* 0x00000040002a7882 */ /* 0x000fe20000000000 */
[----:B------:R-:W-:Y:S01]  /*1700*/  UMOV UR43, UR12 ;  /* 0x0000000c002b7c82 */ /* 0x000fe20008000000 */
[----:B------:R-:W-:Y:S01]  /*1710*/  UMOV UR44, UR21 ;  /* 0x00000015002c7c82 */ /* 0x000fe20008000000 */
[----:B------:R-:W-:Y:S01]  /*1720*/  UMOV UR45, UR23 ;  /* 0x00000017002d7c82 */ /* 0x000fe20008000000 */
[----:B------:R-:W-:Y:S02]  /*1730*/  UIADD3 UR8, UP5, UPT, UR24, 0x80, URZ ;  /* 0x0000008018087890 */ /* 0x000fe4000ffbe0ff */
[----:B------:R-:W-:-:S02]  /*1740*/  UIADD3 UR16, UP2, UPT, UR24, 0x80, URZ ;  /* 0x0000008018107890 */ /* 0x000fc4000ff5e0ff */
[----:B------:R-:W-:Y:S02]  /*1750*/  UIADD3.X UR12, UPT, UPT, URZ, UR25, URZ, UP3, !UPT ;  /* 0x00000019ff0c7290 */ /* 0x000fe40009ffe4ff */
[----:B------:R-:W-:Y:S02]  /*1760*/  UIADD3.X UR15, UPT, UPT, URZ, UR25, URZ, UP2, !UPT ;  /* 0x00000019ff0f7290 */ /* 0x000fe400097fe4ff */
[----:B---3--:R-:W-:Y:S01]  /*1770*/  UIADD3.X UR7, UPT, UPT, URZ, UR25, URZ, UP0, !UPT ;  /* 0x00000019ff077290 */ /* 0x008fe200087fe4ff */
[----:B------:R-:W-:Y:S01]  /*1780*/  UMOV UR6, UR19 ;  /* 0x0000001300067c82 */ /* 0x000fe20008000000 */
[----:B------:R-:W-:Y:S02]  /*1790*/  UIADD3 UR17, UP0, UPT, UR24, 0x80, URZ ;  /* 0x0000008018117890 */ /* 0x000fe4000ff1e0ff */
[----:B------:R-:W-:Y:S01]  /*17a0*/  UIADD3 UR48, UPT, UPT, UR14, 0x8800, URZ ;  /* 0x000088000e307890 */ /* 0x000fe2000fffe0ff */
[----:B------:R-:W-:Y:S01]  /*17b0*/  UMOV UR50, 0x30 ;  /* 0x0000003000327882 */ /* 0x000fe20000000000 */
[----:B------:R-:W-:-:S03]  /*17c0*/  UMOV UR49, UR22 ;  /* 0x0000001600317c82 */ /* 0x000fc60008000000 */
[----:B------:R3:W-:Y:S01]  /*17d0*/  UTMALDG.4D.2CTA [UR40], [UR6], desc[URZ] ;  /* 0x0000ff28060075b4 */ /* 0x0007e20008219000 */
[----:B------:R-:W4:Y:S01]  /*17e0*/  SYNCS.PHASECHK.TRANS64.TRYWAIT P0, [UR14+0x8], R26 ;  /* 0x0000081aff0075a7 */ /* 0x000f22000800110e */
[----:B------:R-:W-:Y:S01]  /*17f0*/  UMOV UR52, UR21 ;  /* 0x0000001500347c82 */ /* 0x000fe20008000000 */
[----:B---3--:R-:W-:Y:S02]  /*1800*/  UIADD3 UR6, UPT, UPT, UR14, 0x5800, URZ ;  /* 0x000058000e067890 */ /* 0x008fe4000fffe0ff */
[----:B------:R-:W-:Y:S02]  /*1810*/  UIADD3 UR40, UPT, UPT, UR14, 0x9800, URZ ;  /* 0x000098000e287890 */ /* 0x000fe4000fffe0ff */
[----:B------:R-:W-:Y:S02]  /*1820*/  UIADD3.X UR7, UPT, UPT, URZ, UR25, URZ, UP4, !UPT ;  /* 0x00000019ff077290 */ /* 0x000fe4000a7fe4ff */
[----:B-1----:R-:W-:Y:S01]  /*1830*/  IMAD.U32 R11, RZ, RZ, UR6 ;  /* 0x00000006ff0b7e24 */ /* 0x002fe2000f8e00ff */
[----:B------:R-:W-:Y:S01]  /*1840*/  UIADD3.X UR6, UPT, UPT, URZ, UR25, URZ, UP5, !UPT ;  /* 0x00000019ff067290 */ /* 0x000fe2000affe4ff */
[----:B----4-:R-:W-:Y:S11]  /*1850*/  @!P0 BRA `(.L_x_14) ;  /* 0x000000a400148947 */ /* 0x010ff60003800000 */
.L_x_95:
[----:B------:R-:W-:Y:S01]  /*1860*/  R2UR UR53, R18 ;  /* 0x00000000123572ca */ /* 0x000fe200000e0000 */
[----:B------:R-:W-:Y:S01]  /*1870*/  UMOV UR9, UR6 ;  /* 0x0000000600097c82 */ /* 0x000fe20008000000 */
[----:B------:R-:W-:Y:S01]  /*1880*/  R2UR UR67, R10 ;  /* 0x000000000a4372ca */ /* 0x000fe200000e0000 */
[----:B------:R-:W-:Y:S01]  /*1890*/  UISETP.NE.AND UP2, UPT, UR4, 0x12, UPT ;  /* 0x000000120400788c */ /* 0x000fe2000bf45270 */
[----:B------:R-:W-:Y:S01]  /*18a0*/  UMOV UR42, 0x40 ;  /* 0x00000040002a7882 */ /* 0x000fe20000000000 */
[----:B------:R-:W-:Y:S01]  /*18b0*/  UMOV UR6, UR11 ;  /* 0x0000000b00067c82 */ /* 0x000fe20008000000 */
[----:B------:R-:W-:Y:S11]  /*18c0*/  BRA.U UP6, `(.L_x_15) ;  /* 0x00000001060c7547 */ /* 0x000ff6000b800000 */
[----:B------:R-:W-:-:S13]  /*18d0*/  ELECT P0, URZ, PT ;  /* 0x0000000000ff782f */ /* 0x000fda0003800000 */
[----:B-12---:R-:W-:-:S04]  /*18e0*/  @P0 MOV R4, 0xa000 ;  /* 0x0000a00000040802 */ /* 0x006fc80000000f00 */
[----:B------:R3:W-:Y:S03]  /*18f0*/  @P0 SYNCS.ARRIVE.TRANS64 RZ, [UR14], R4 ;  /* 0x00000004ffff09a7 */ /* 0x0007e6000800000e */
.L_x_15:
[----:B------:R-:W-:Y:S01]  /*1900*/  R2UR UR24, R11 ;  /* 0x000000000b1872ca */ /* 0x000fe200000e0000 */
[----:B------:R-:W4:Y:S01]  /*1910*/  LDCU.64 UR20, c[0x0][0x348] ;  /* 0x00006900ff1477ac */ /* 0x000f220008000a00 */
[----:B------:R-:W-:Y:S02]  /*1920*/  R2UR UR25, R16 ;  /* 0x00000000101972ca */ /* 0x000fe400000e0000 */
[----:B------:R-:W-:Y:S01]  /*1930*/  R2UR UR27, R10 ;  /* 0x000000000a1b72ca */ /* 0x000fe200000e0000 */
[----:B------:R-:W-:Y:S01]  /*1940*/  USEL UR4, UR4, URZ, UP2 ;  /* 0x000000ff04047287 */ /* 0x000fe20009000000 */
[----:B------:R-:W-:Y:S02]  /*1950*/  R2UR UR28, R9 ;  /* 0x00000000091c72ca */ /* 0x000fe400000e0000 */
[----:B------:R-:W-:Y:S01]  /*1960*/  R2UR UR29, R8 ;  /* 0x00000000081d72ca */ /* 0x000fe200000e0000 */
[----:B------:R-:W-:Y:S01]  /*1970*/  ULEA UR5, UR4, UR14, 0x3 ;  /* 0x0000000e04057291 */ /* 0x000fe2000f8e18ff */
[----:B-123--:R-:W-:Y:S01]  /*1980*/  MOV.SPILL R4, UR26 ;  /* 0x0000001a00047c02 */ /* 0x00efe20009000f00 */
[----:B------:R-:W-:Y:S01]  /*1990*/  UMOV UR26, URZ ;  /* 0x000000ff001a7c82 */ /* 0x000fe20008000000 */
[----:B------:R-:W-:Y:S01]  /*19a0*/  R2UR UR39, R14 ;  /* 0x000000000e2772ca */ /* 0x000fe200000e0000 */
[----:B------:R-:W-:Y:S01]  /*19b0*/  UIMAD UR32, UR4, 0x2800, UR14 ;  /* 0x00002800042078a4 */ /* 0x000fe2000f8e020e */
[----:B------:R-:W-:Y:S01]  /*19c0*/  R2UR UR38, R18 ;  /* 0x00000000122672ca */ /* 0x000fe200000e0000 */
[----:B------:R-:W-:Y:S01]  /*19d0*/  UMOV UR22, UR25 ;  /* 0x0000001900167c82 */ /* 0x000fe20008000000 */
[----:B------:R-:W-:Y:S01]  /*19e0*/  R2UR UR11, R19 ;  /* 0x00000000130b72ca */ /* 0x000fe200000e0000 */
[----:B------:R-:W-:Y:S01]  /*19f0*/  UMOV UR19, UR27 ;  /* 0x0000001b00137c82 */ /* 0x000fe20008000000 */
[----:B------:R-:W-:Y:S01]  /*1a00*/  UMOV UR41, UR22 ;  /* 0x0000001600297c82 */ /* 0x000fe20008000000 */
[----:B------:R-:W-:Y:S01]  /*1a10*/  UMOV UR59, UR19 ;  /* 0x00000013003b7c82 */ /* 0x000fe20008000000 */
[----:B------:R-:W-:Y:S01]  /*1a20*/  UMOV UR51, UR19 ;  /* 0x0000001300337c82 */ /* 0x000fe20008000000 */
[----:B------:R1:W-:Y:S01]  /*1a30*/  UTMALDG.4D.2CTA [UR24], [UR8], desc[URZ] ;  /* 0x0000ff18080075b4 */ /* 0x0003e20008219000 */
[----:B------:R-:W-:Y:S01]  /*1a40*/  UMOV UR43, UR19 ;  /* 0x00000013002b7c82 */ /* 0x000fe20008000000 */
[----:B----4-:R-:W-:-:S02]  /*1a50*/  UIADD3 UR31, UP3, UPT, UR20, 0x180, URZ ;  /* 0x00000180141f7890 */ /* 0x010fc4000ff7e0ff */
[----:B------:R-:W-:Y:S01]  /*1a60*/  UMOV UR44, UR39 ;  /* 0x00000027002c7c82 */ /* 0x000fe20008000000 */
[----:B------:R-:W-:Y:S01]  /*1a70*/  IMAD.U32 R9, RZ, RZ, UR39 ;  /* 0x00000027ff097e24 */ /* 0x000fe2000f8e00ff */
[----:B------:R-:W-:Y:S01]  /*1a80*/  UMOV UR45, UR38 ;  /* 0x00000026002d7c82 */ /* 0x000fe20008000000 */
[----:B------:R-:W-:Y:S01]  /*1a90*/  UIADD3.X UR30, UPT, UPT, URZ, UR21, URZ, UP3, !UPT ;  /* 0x00000015ff1e7290 */ /* 0x000fe20009ffe4ff */
[----:B------:R2:W-:Y:S01]  /*1aa0*/  UTMALDG.4D.2CTA [UR64], [UR6], desc[URZ] ;  /* 0x0000ff40060075b4 */ /* 0x0005e20008219000 */
[----:B------:R-:W-:Y:S01]  /*1ab0*/  IMAD.U32 R8, RZ, RZ, UR38 ;  /* 0x00000026ff087e24 */ /* 0x000fe2000f8e00ff */
[----:B------:R-:W-:Y:S01]  /*1ac0*/  UMOV UR35, UR11 ;  /* 0x0000000b00237c82 */ /* 0x000fe20008000000 */
[----:B------:R-:W-:Y:S01]  /*1ad0*/  UMOV UR36, UR39 ;  /* 0x0000002700247c82 */ /* 0x000fe20008000000 */
[----:B------:R-:W-:Y:S01]  /*1ae0*/  UMOV UR37, UR38 ;  /* 0x0000002600257c82 */ /* 0x000fe20008000000 */
[----:B------:R-:W-:Y:S02]  /*1af0*/  UIMAD UR22, UR4, 0x2800, UR14 ;  /* 0x00002800041678a4 */ /* 0x000fe4000f8e020e */
[----:B------:R-:W-:Y:S01]  /*1b00*/  UIADD3 UR32, UPT, UPT, UR32, 0xb000, URZ ;  /* 0x0000b00020207890 */ /* 0x000fe2000fffe0ff */
[----:B------:R-:W-:Y:S01]  /*1b10*/  UMOV UR19, UR11 ;  /* 0x0000000b00137c82 */ /* 0x000fe20008000000 */
[----:B-1----:R-:W-:Y:S01]  /*1b20*/  UMOV UR8, UR13 ;  /* 0x0000000d00087c82 */ /* 0x002fe20008000000 */
[----:B------:R-:W-:Y:S01]  /*1b30*/  UMOV UR9, UR12 ;  /* 0x0000000c00097c82 */ /* 0x000fe20008000000 */
[----:B------:R-:W-:Y:S01]  /*1b40*/  R2UR.FILL UR26, R4 ;  /* 0x00000000041a72ca */ /* 0x000fe200004e0000 */
[----:B------:R1:W-:Y:S01]  /*1b50*/  UTMALDG.4D.2CTA [UR56], [UR8], desc[URZ] ;  /* 0x0000ff38080075b4 */ /* 0x0003e20008219000 */
[----:B------:R-:W-:Y:S01]  /*1b60*/  UMOV UR27, UR11 ;  /* 0x0000000b001b7c82 */ /* 0x000fe20008000000 */
[----:B------:R-:W-:Y:S01]  /*1b70*/  UMOV UR28, UR39 ;  /* 0x00000027001c7c82 */ /* 0x000fe20008000000 */
[----:B------:R-:W-:Y:S01]  /*1b80*/  UMOV UR29, UR38 ;  /* 0x00000026001d7c82 */ /* 0x000fe20008000000 */
[----:B------:R-:W-:-:S02]  /*1b90*/  UIMAD UR24, UR4, 0x2800, UR14 ;  /* 0x00002800041878a4 */ /* 0x000fc4000f8e020e */
[----:B--2---:R-:W-:Y:S02]  /*1ba0*/  USEL UR6, URZ, 0x1, UP2 ;  /* 0x00000001ff067887 */ /* 0x004fe40009000000 */
[----:B------:R-:W-:Y:S02]  /*1bb0*/  UIADD3.X UR7, UPT, UPT, URZ, UR21, URZ, UP0, !UPT ;  /* 0x00000015ff077290 */ /* 0x000fe400087fe4ff */
[----:B------:R-:W-:Y:S02]  /*1bc0*/  UIADD3 UR25, UP2, UPT, UR20, 0x180, URZ ;  /* 0x0000018014197890 */ /* 0x000fe4000ff5e0ff */
[----:B------:R-:W-:Y:S01]  /*1bd0*/  LOP3.LUT R24, R24, UR6, RZ, 0x3c, !PT ;  /* 0x0000000618187c12 */ /* 0x000fe2000f8e3cff */
[----:B------:R-:W-:Y:S01]  /*1be0*/  UMOV UR6, UR17 ;  /* 0x0000001100067c82 */ /* 0x000fe20008000000 */
[----:B------:R-:W-:Y:S02]  /*1bf0*/  UIADD3 UR17, UP4, UPT, UR20, 0x180, URZ ;  /* 0x0000018014117890 */ /* 0x000fe4000ff9e0ff */
[----:B------:R-:W-:Y:S01]  /*1c00*/  UIADD3.X UR23, UPT, UPT, URZ, UR21, URZ, UP2, !UPT ;  /* 0x00000015ff177290 */ /* 0x000fe200097fe4ff */
[----:B------:R-:W-:Y:S01]  /*1c10*/  IMAD.U32 R26, R24, -0x80000000, RZ ;  /* 0x80000000181a7824 */ /* 0x000fe200078e00ff */
[----:B------:R-:W-:Y:S01]  /*1c20*/  UMOV UR12, UR39 ;  /* 0x00000027000c7c82 */ /* 0x000fe20008000000 */
[----:B------:R-:W-:Y:S01]  /*1c30*/  UMOV UR13, UR38 ;  /* 0x00000026000d7c82 */ /* 0x000fe20008000000 */
[----:B-1----:R-:W-:Y:S01]  /*1c40*/  UMOV UR8, UR16 ;  /* 0x0000001000087c82 */ /* 0x002fe20008000000 */
[----:B------:R-:W-:Y:S01]  /*1c50*/  UMOV UR9, UR15 ;  /* 0x0000000f00097c82 */ /* 0x000fe20008000000 */
[----:B------:R-:W-:Y:S01]  /*1c60*/  UIADD3.X UR15, UPT, UPT, URZ, UR21, URZ, UP4, !UPT ;  /* 0x00000015ff0f7290 */ /* 0x000fe2000a7fe4ff */
[----:B------:R1:W-:Y:S01]  /*1c70*/  UTMALDG.4D.2CTA [UR48], [UR8], desc[URZ] ;  /* 0x0000ff30080075b4 */ /* 0x0003e20008219000 */
[----:B------:R-:W-:Y:S01]  /*1c80*/  UIMAD UR16, UR4, 0x2800, UR14 ;  /* 0x00002800041078a4 */ /* 0x000fe2000f8e020e */
[----:B------:R2:W-:Y:S01]  /*1c90*/  UTMALDG.4D.2CTA [UR40], [UR6], desc[URZ] ;  /* 0x0000ff28060075b4 */ /* 0x0005e20008219000 */
[----:B------:R-:W3:Y:S01]  /*1ca0*/  SYNCS.PHASECHK.TRANS64.TRYWAIT P0, [UR5+0xa0], R26 ;  /* 0x0000a01aff0075a7 */ /* 0x000ee20008001105 */
[----:B-1----:R-:W-:-:S02]  /*1cb0*/  UIADD3 UR8, UP5, UPT, UR20, 0x180, URZ ;  /* 0x0000018014087890 */ /* 0x002fc4000ffbe0ff */
[----:B------:R-:W-:Y:S02]  /*1cc0*/  UIADD3 UR9, UPT, UPT, UR5, 0x10, URZ ;  /* 0x0000001005097890 */ /* 0x000fe4000fffe0ff */
[----:B--2---:R-:W-:Y:S02]  /*1cd0*/  UIMAD UR6, UR4, 0x2800, UR14 ;  /* 0x00002800040678a4 */ /* 0x004fe4000f8e020e */
[----:B------:R-:W-:Y:S02]  /*1ce0*/  UIADD3 UR42, UP0, UPT, UR20, 0x180, URZ ;  /* 0x00000180142a7890 */ /* 0x000fe4000ff1e0ff */
[----:B------:R-:W-:Y:S02]  /*1cf0*/  UIADD3 UR6, UPT, UPT, UR6, 0xa800, URZ ;  /* 0x0000a80006067890 */ /* 0x000fe4000fffe0ff */
[----:B------:R-:W-:Y:S02]  /*1d00*/  UIADD3.X UR7, UPT, UPT, URZ, UR21, URZ, UP5, !UPT ;  /* 0x00000015ff077290 */ /* 0x000fe4000affe4ff */
[----:B------:R-:W-:-:S02]  /*1d10*/  UIADD3.X UR33, UPT, UPT, URZ, UR21, URZ, UP0, !UPT ;  /* 0x00000015ff217290 */ /* 0x000fc400087fe4ff */
[----:B------:R-:W-:Y:S01]  /*1d20*/  IMAD.U32 R10, RZ, RZ, UR6 ;  /* 0x00000006ff0a7e24 */ /* 0x000fe2000f8e00ff */
[----:B------:R-:W-:Y:S01]  /*1d30*/  UMOV UR20, UR39 ;  /* 0x0000002700147c82 */ /* 0x000fe20008000000 */
[----:B------:R-:W-:Y:S01]  /*1d40*/  UMOV UR21, UR38 ;  /* 0x0000002600157c82 */ /* 0x000fe20008000000 */
[----:B---3--:R-:W-:Y:S07]  /*1d50*/  @!P0 BRA `(.L_x_16) ;  /* 0x0000009c00f08947 */ /* 0x008fee0003800000 */
.L_x_97:
[----:B------:R-:W-:Y:S02]  /*1d60*/  ULOP3.LUT UR9, UR9, 0xfefffff8, URZ, 0xc0, !UPT ;  /* 0xfefffff809097892 */ /* 0x000fe4000f8ec0ff */
[----:B------:R-:W-:Y:S01]  /*1d70*/  ULOP3.LUT UR31, UR31, UR30, URZ, 0x3c, !UPT ;  /* 0x0000001e1f1f7292 */ /* 0x000fe2000f8e3cff */
[----:B------:R-:W-:Y:S01]  /*1d80*/  UMOV UR40, UR8 ;  /* 0x0000000800287c82 */ /* 0x000fe20008000000 */
[----:B------:R-:W-:Y:S02]  /*1d90*/  UMOV UR41, UR7 ;  /* 0x0000000700297c82 */ /* 0x000fe40008000000 */
[----:B------:R-:W-:Y:S01]  /*1da0*/  ULOP3.LUT UR30, UR31, UR30, URZ, 0x3c, !UPT ;  /* 0x0000001e1f1e7292 */ /* 0x000fe2000f8e3cff */
[----:B------:R-:W-:Y:S01]  /*1db0*/  MOV R11, UR9 ;  /* 0x00000009000b7c02 */ /* 0x000fe20008000f00 */
[----:B------:R-:W-:Y:S01]  /*1dc0*/  UIADD3 UR8, UPT, UPT, UR22, 0xc800, URZ ;  /* 0x0000c80016087890 */ /* 0x000fe2000fffe0ff */
[----:B------:R-:W-:Y:S02]  /*1dd0*/  UMOV UR38, UR17 ;  /* 0x0000001100267c82 */ /* 0x000fe40008000000 */
[----:B------:R-:W-:Y:S01]  /*1de0*/  UMOV UR22, UR25 ;  /* 0x0000001900167c82 */ /* 0x000fe20008000000 */
[----:B------:R-:W-:Y:S01]  /*1df0*/  UMOV UR7, UR33 ;  /* 0x0000002100077c82 */ /* 0x000fe20008000000 */
[----:B------:R-:W-:Y:S01]  /*1e00*/  UIADD3 UR24, UPT, UPT, UR24, 0xb800, URZ ;  /* 0x0000b80018187890 */ /* 0x000fe2000fffe0ff */
[----:B------:R-:W-:Y:S01]  /*1e10*/  UMOV UR39, UR15 ;  /* 0x0000000f00277c82 */ /* 0x000fe20008000000 */
[----:B------:R-:W-:-:S02]  /*1e20*/  UIADD3 UR16, UPT, UPT, UR16, 0xc000, URZ ;  /* 0x0000c00010107890 */ /* 0x000fc4000fffe0ff */
[----:B------:R-:W-:Y:S01]  /*1e30*/  ULOP3.LUT UR31, UR31, UR30, URZ, 0x3c, !UPT ;  /* 0x0000001e1f1f7292 */ /* 0x000fe2000f8e3cff */
[----:B------:R-:W-:Y:S01]  /*1e40*/  UMOV UR6, UR42 ;  /* 0x0000002a00067c82 */ /* 0x000fe20008000000 */
[----:B------:R-:W-:Y:S01]  /*1e50*/  UMOV UR33, UR9 ;  /* 0x0000000900217c82 */ /* 0x000fe20008000000 */
[----:B------:R-:W-:Y:S01]  /*1e60*/  UMOV UR25, UR9 ;  /* 0x0000000900197c82 */ /* 0x000fe20008000000 */
[----:B------:R-:W-:Y:S01]  /*1e70*/  UMOV UR17, UR9 ;  /* 0x0000000900117c82 */ /* 0x000fe20008000000 */
[----:B------:R-:W-:Y:S07]  /*1e80*/  BRA.U UP6, `(.L_x_17) ;  /* 0x00000001060c7547 */ /* 0x000fee000b800000 */
[----:B------:R-:W-:-:S13]  /*1e90*/  ELECT P0, URZ, PT ;  /* 0x0000000000ff782f */ /* 0x000fda0003800000 */
[----:B-1----:R-:W-:-:S04]  /*1ea0*/  @P0 MOV R4, 0x5000 ;  /* 0x0000500000040802 */ /* 0x002fc80000000f00 */
[----:B------:R2:W-:Y:S03]  /*1eb0*/  @P0 SYNCS.ARRIVE.TRANS64 RZ, [UR5+0x10], R4 ;  /* 0x00001004ffff09a7 */ /* 0x0005e60008000005 */
.L_x_17:
[----:B------:R-:W-:Y:S01]  /*1ec0*/  R2UR UR48, R10 ;  /* 0x000000000a3072ca */ /* 0x000fe200000e0000 */
[----:B------:R-:W-:Y:S01]  /*1ed0*/  UIADD3 UR4, UPT, UPT, UR4, 0x1, URZ ;  /* 0x0000000104047890 */ /* 0x000fe2000fffe0ff */
[----:B------:R-:W-:Y:S02]  /*1ee0*/  R2UR UR49, R11 ;  /* 0x000000000b3172ca */ /* 0x000fe400000e0000 */
[----:B------:R-:W-:Y:S01]  /*1ef0*/  R2UR UR50, R22 ;  /* 0x00000000163272ca */ /* 0x000fe200000e0000 */
[----:B------:R-:W-:Y:S01]  /*1f00*/  UISETP.NE.AND UP0, UPT, UR4, 0x12, UPT ;  /* 0x000000120400788c */ /* 0x000fe2000bf05270 */
[----:B------:R-:W-:Y:S02]  /*1f10*/  R2UR UR51, R19 ;  /* 0x00000000133372ca */ /* 0x000fe400000e0000 */
[----:B------:R-:W-:Y:S01]  /*1f20*/  R2UR UR52, R9 ;  /* 0x00000000093472ca */ /* 0x000fe200000e0000 */
[----:B------:R-:W-:Y:S01]  /*1f30*/  USEL UR4, UR4, URZ, UP0 ;  /* 0x000000ff04047287 */ /* 0x000fe20008000000 */
[----:B------:R-:W-:Y:S01]  /*1f40*/  R2UR UR53, R8 ;  /* 0x00000000083572ca */ /* 0x000fe200000e0000 */
[----:B------:R-:W-:Y:S01]  /*1f50*/  USEL UR5, URZ, 0x1, UP0 ;  /* 0x00000001ff057887 */ /* 0x000fe20008000000 */
[----:B------:R-:W-:-:S02]  /*1f60*/  R2UR UR15, R21 ;  /* 0x00000000150f72ca */ /* 0x000fc400000e0000 */
[----:B------:R-:W-:-:S03]  /*1f70*/  LOP3.LUT R5, R5, 0x1, RZ, 0x3c, !PT ;  /* 0x0000000105057812 */ /* 0x000fc600078e3cff */
[----:B------:R-:W-:-:S06]  /*1f80*/  LOP3.LUT R24, R24, UR5, RZ, 0x3c, !PT ;  /* 0x0000000518187c12 */ /* 0x000fcc000f8e3cff */
[----:B------:R3:W-:Y:S02]  /*1f90*/  UTMALDG.4D.2CTA [UR48], [UR40], desc[URZ] ;  /* 0x0000ff30280075b4 */ /* 0x0007e40008219000 */
[----:B------:R-:W-:Y:S01]  /*1fa0*/  UISETP.GE.AND UP0, UPT, UR15, 0x2, UPT ;  /* 0x000000020f00788c */ /* 0x000fe2000bf06270 */
[----:B------:R3:W-:Y:S01]  /*1fb0*/  UTMALDG.4D.2CTA [UR32], [UR38], desc[URZ] ;  /* 0x0000ff20260075b4 */ /* 0x0007e20008219000 */
[----:B------:R3:W-:Y:S01]  /*1fc0*/  UTMALDG.4D.2CTA [UR24], [UR30], desc[URZ] ;  /* 0x0000ff181e0075b4 */ /* 0x0007e20008219000 */
[----:B------:R3:W-:Y:S01]  /*1fd0*/  UTMALDG.4D.2CTA [UR16], [UR22], desc[URZ] ;  /* 0x0000ff10160075b4 */ /* 0x0007e20008219000 */
[----:B------:R3:W-:Y:S05]  /*1fe0*/  UTMALDG.4D.2CTA [UR8], [UR6], desc[URZ] ;  /* 0x0000ff08060075b4 */ /* 0x0007ea0008219000 */
[----:B---3--:R-:W-:Y:S05]  /*1ff0*/  BRA.U !UP0, `(.L_x_18) ;  /* 0x0000000908a87547 */ /* 0x008fea000b800000 */
[----:B------:R-:W3:Y:S01]  /*2000*/  LDCU.64 UR6, c[0x0][0x348] ;  /* 0x00006900ff0677ac */ /* 0x000ee20008000a00 */
[----:B------:R-:W-:Y:S01]  /*2010*/  R2UR UR5, R7 ;  /* 0x00000000070572ca */ /* 0x000fe200000e0000 */
[----:B------:R-:W-:Y:S01]  /*2020*/  UMOV UR15, URZ ;  /* 0x000000ff000f7c82 */ /* 0x000fe20008000000 */
[----:B------:R-:W-:Y:S01]  /*2030*/  UMOV UR74, 0x10 ;  /* 0x00000010004a7882 */ /* 0x000fe20000000000 */
[----:B------:R-:W-:Y:S01]  /*2040*/  UMOV UR66, 0x20 ;  /* 0x0000002000427882 */ /* 0x000fe20000000000 */
[----:B------:R-:W-:Y:S01]  /*2050*/  UMOV UR58, 0x30 ;  /* 0x00000030003a7882 */ /* 0x000fe20000000000 */
[----:B------:R-:W-:Y:S01]  /*2060*/  UMOV UR50, 0x40 ;  /* 0x0000004000327882 */ /* 0x000fe20000000000 */
[----:B---3--:R-:W-:Y:S02]  /*2070*/  UIADD3 UR16, UP0, UPT, UR6, 0x100, URZ ;  /* 0x0000010006107890 */ /* 0x008fe4000ff1e0ff */
[----:B------:R-:W-:Y:S02]  /*2080*/  UIADD3 UR12, UP5, UPT, UR6, 0x100, URZ ;  /* 0x00000100060c7890 */ /* 0x000fe4000ffbe0ff */
[----:B------:R-:W-:-:S02]  /*2090*/  UIADD3 UR8, UP4, UPT, UR6, 0x100, URZ ;  /* 0x0000010006087890 */ /* 0x000fc4000ff9e0ff */
[----:B------:R-:W-:Y:S01]  /*20a0*/  UIADD3 UR70, UP3, UPT, UR6, 0x100, URZ ;  /* 0x0000010006467890 */ /* 0x000fe2000ff7e0ff */
[----:B------:R-:W-:Y:S01]  /*20b0*/  IMAD.U32 R30, RZ, RZ, UR16 ;  /* 0x00000010ff1e7e24 */ /* 0x000fe2000f8e00ff */
[----:B------:R-:W-:Y:S01]  /*20c0*/  UIADD3 UR62, UP2, UPT, UR6, 0x100, URZ ;  /* 0x00000100063e7890 */ /* 0x000fe2000ff5e0ff */
[----:B------:R-:W-:Y:S01]  /*20d0*/  MOV R28, UR12 ;  /* 0x0000000c001c7c02 */ /* 0x000fe20008000f00 */
[----:B------:R-:W-:Y:S01]  /*20e0*/  UIADD3.X UR17, UPT, UPT, URZ, UR7, URZ, UP0, !UPT ;  /* 0x00000007ff117290 */ /* 0x000fe200087fe4ff */
[----:B------:R-:W-:Y:S01]  /*20f0*/  MOV R26, UR8 ;  /* 0x00000008001a7c02 */ /* 0x000fe20008000f00 */
[----:B------:R-:W-:Y:S02]  /*2100*/  UIADD3.X UR13, UPT, UPT, URZ, UR7, URZ, UP5, !UPT ;  /* 0x00000007ff0d7290 */ /* 0x000fe4000affe4ff */
[----:B------:R-:W-:Y:S02]  /*2110*/  UIADD3.X UR9, UPT, UPT, URZ, UR7, URZ, UP4, !UPT ;  /* 0x00000007ff097290 */ /* 0x000fe4000a7fe4ff */
[----:B------:R-:W-:Y:S01]  /*2120*/  UIADD3 UR54, UP0, UPT, UR6, 0x180, URZ ;  /* 0x0000018006367890 */ /* 0x000fe2000ff1e0ff */
[----:B------:R-:W-:Y:S01]  /*2130*/  IMAD.U32 R31, RZ, RZ, UR17 ;  /* 0x00000011ff1f7e24 */ /* 0x000fe2000f8e00ff */
[----:B------:R-:W-:Y:S01]  /*2140*/  UIADD3.X UR71, UPT, UPT, URZ, UR7, URZ, UP3, !UPT ;  /* 0x00000007ff477290 */ /* 0x000fe20009ffe4ff */
[----:B------:R-:W-:Y:S01]  /*2150*/  IMAD.U32 R29, RZ, RZ, UR13 ;  /* 0x0000000dff1d7e24 */ /* 0x000fe2000f8e00ff */
[----:B------:R-:W-:Y:S01]  /*2160*/  UIADD3.X UR63, UPT, UPT, URZ, UR7, URZ, UP2, !UPT ;  /* 0x00000007ff3f7290 */ /* 0x000fe200097fe4ff */
[----:B-1----:R-:W-:Y:S01]  /*2170*/  MOV R27, UR9 ;  /* 0x00000009001b7c02 */ /* 0x002fe20008000f00 */
[----:B------:R-:W-:-:S02]  /*2180*/  UIADD3 UR46, UP5, UPT, UR6, 0x180, URZ ;  /* 0x00000180062e7890 */ /* 0x000fc4000ffbe0ff */
[----:B------:R-:W-:Y:S02]  /*2190*/  UIADD3 UR38, UP4, UPT, UR6, 0x180, URZ ;  /* 0x0000018006267890 */ /* 0x000fe4000ff9e0ff */
[----:B------:R-:W-:Y:S02]  /*21a0*/  UIADD3 UR30, UP3, UPT, UR6, 0x180, URZ ;  /* 0x00000180061e7890 */ /* 0x000fe4000ff7e0ff */
[----:B------:R-:W-:Y:S02]  /*21b0*/  UIADD3 UR22, UP2, UPT, UR6, 0x180, URZ ;  /* 0x0000018006167890 */ /* 0x000fe4000ff5e0ff */
[----:B------:R-:W-:Y:S02]  /*21c0*/  UIADD3.X UR55, UPT, UPT, URZ, UR7, URZ, UP0, !UPT ;  /* 0x00000007ff377290 */ /* 0x000fe400087fe4ff */
[----:B------:R-:W-:Y:S02]  /*21d0*/  UISETP.NE.AND UP0, UPT, UR5, URZ, UPT ;  /* 0x000000ff0500728c */ /* 0x000fe4000bf05270 */
[----:B------:R-:W-:-:S02]  /*21e0*/  UIADD3.X UR47, UPT, UPT, URZ, UR7, URZ, UP5, !UPT ;  /* 0x00000007ff2f7290 */ /* 0x000fc4000affe4ff */
[----:B------:R-:W-:Y:S02]  /*21f0*/  UIADD3.X UR39, UPT, UPT, URZ, UR7, URZ, UP4, !UPT ;  /* 0x00000007ff277290 */ /* 0x000fe4000a7fe4ff */
[----:B------:R-:W-:Y:S02]  /*2200*/  UIADD3.X UR31, UPT, UPT, URZ, UR7, URZ, UP3, !UPT ;  /* 0x00000007ff1f7290 */ /* 0x000fe40009ffe4ff */
[----:B------:R-:W-:-:S12]  /*2210*/  UIADD3.X UR23, UPT, UPT, URZ, UR7, URZ, UP2, !UPT ;  /* 0x00000007ff177290 */ /* 0x000fd800097fe4ff */
.L_x_23:
[----:B------:R-:W-:Y:S01]  /*2220*/  ULEA UR5, UR4, UR14, 0x3 ;  /* 0x0000000e04057291 */ /* 0x000fe2000f8e18ff */
[----:B------:R-:W-:Y:S01]  /*2230*/  IMAD.U32 R23, R24, -0x80000000, RZ ;  /* 0x8000000018177824 */ /* 0x000fe200078e00ff */
[----:B------:R-:W-:Y:S01]  /*2240*/  R2UR UR6, R15 ;  /* 0x000000000f0672ca */ /* 0x000fe200000e0000 */
[----:B------:R-:W-:Y:S01]  /*2250*/  UIMAD UR7, UR4, 0x2800, UR14 ;  /* 0x00002800040778a4 */ /* 0x000fe2000f8e020e */
[----:B------:R-:W-:Y:S01]  /*2260*/  R2UR UR12, R7 ;  /* 0x00000000070c72ca */ /* 0x000fe200000e0000 */
[----:B------:R-:W-:Y:S01]  /*2270*/  UIMAD UR72, UR4, 0x2800, UR14 ;  /* 0x00002800044878a4 */ /* 0x000fe2000f8e020e */
[----:B------:R-:W-:Y:S01]  /*2280*/  R2UR UR11, R18 ;  /* 0x00000000120b72ca */ /* 0x000fe200000e0000 */
[----:B------:R-:W-:Y:S01]  /*2290*/  UIMAD UR64, UR4, 0x2800, UR14 ;  /* 0x00002800044078a4 */ /* 0x000fe2000f8e020e */
[----:B------:R-:W-:Y:S01]  /*22a0*/  R2UR UR9, R14 ;  /* 0x000000000e0972ca */ /* 0x000fe200000e0000 */
[----:B-1----:R-:W1:Y:S01]  /*22b0*/  SYNCS.PHASECHK.TRANS64.TRYWAIT P0, [UR5+0xa0], R23 ;  /* 0x0000a017ff0075a7 */ /* 0x002e620008001105 */
[----:B------:R-:W-:-:S02]  /*22c0*/  UIMAD UR56, UR4, 0x2800, UR14 ;  /* 0x00002800043878a4 */ /* 0x000fc4000f8e020e */
[----:B------:R-:W-:Y:S02]  /*22d0*/  UIMAD UR48, UR4, 0x2800, UR14 ;  /* 0x00002800043078a4 */ /* 0x000fe4000f8e020e */
[----:B------:R-:W-:Y:S02]  /*22e0*/  UIADD3 UR8, UPT, UPT, UR5, 0x10, URZ ;  /* 0x0000001005087890 */ /* 0x000fe4000fffe0ff */
[----:B------:R-:W-:Y:S02]  /*22f0*/  UIADD3 UR43, UPT, UPT, UR6, -UR15, URZ ;  /* 0x8000000f062b7290 */ /* 0x000fe4000fffe0ff */
[----:B------:R-:W-:Y:S01]  /*2300*/  UIADD3 UR6, UPT, UPT, UR4, 0x1, URZ ;  /* 0x0000000104067890 */ /* 0x000fe2000fffe0ff */
[----:B--2---:R-:W-:Y:S01]  /*2310*/  MOV R8, UR11 ;  /* 0x0000000b00087c02 */ /* 0x004fe20008000f00 */
[----:B------:R-:W-:Y:S01]  /*2320*/  UIADD3 UR4, UPT, UPT, UR7, 0xa800, URZ ;  /* 0x0000a80007047890 */ /* 0x000fe2000fffe0ff */
[----:B------:R-:W-:Y:S01]  /*2330*/  MOV R9, UR9 ;  /* 0x0000000900097c02 */ /* 0x000fe20008000f00 */
[----:B------:R-:W-:-:S02]  /*2340*/  UISETP.NE.AND UP2, UPT, UR6, 0x12, UPT ;  /* 0x000000120600788c */ /* 0x000fc4000bf45270 */
[----:B------:R-:W-:Y:S02]  /*2350*/  USHF.L.U32 UR43, UR43, 0x7, URZ ;  /* 0x000000072b2b7899 */ /* 0x000fe400080006ff */
[----:B------:R-:W-:Y:S01]  /*2360*/  IMAD.U32 R12, RZ, RZ, UR4 ;  /* 0x00000004ff0c7e24 */ /* 0x000fe2000f8e00ff */
[----:B------:R-:W-:Y:S02]  /*2370*/  USEL UR4, UR6, URZ, UP2 ;  /* 0x000000ff06047287 */ /* 0x000fe40009000000 */
[----:B------:R-:W-:Y:S02]  /*2380*/  ULEA UR12, UR12, UR43, 0x6 ;  /* 0x0000002b0c0c7291 */ /* 0x000fe4000f8e30ff */
[----:B------:R-:W-:Y:S02]  /*2390*/  ULOP3.LUT UR6, UR8, 0xfefffff8, URZ, 0xc0, !UPT ;  /* 0xfefffff808067892 */ /* 0x000fe4000f8ec0ff */
[----:B------:R-:W-:Y:S02]  /*23a0*/  UIADD3 UR72, UPT, UPT, UR72, 0xb000, URZ ;  /* 0x0000b00048487890 */ /* 0x000fe4000fffe0ff */
[----:B------:R-:W-:Y:S01]  /*23b0*/  UIADD3 UR64, UPT, UPT, UR64, 0xb800, URZ ;  /* 0x0000b80040407890 */ /* 0x000fe2000fffe0ff */
[----:B------:R-:W-:Y:S01]  /*23c0*/  IMAD.U32 R11, RZ, RZ, UR12 ;  /* 0x0000000cff0b7e24 */ /* 0x000fe2000f8e00ff */
[----:B------:R-:W-:Y:S01]  /*23d0*/  UIADD3 UR56, UPT, UPT, UR56, 0xc000, URZ ;  /* 0x0000c00038387890 */ /* 0x000fe2000fffe0ff */
[----:B------:R-:W-:Y:S01]  /*23e0*/  IMAD.U32 R10, RZ, RZ, UR6 ;  /* 0x00000006ff0a7e24 */ /* 0x000fe2000f8e00ff */
[----:B------:R-:W-:-:S02]  /*23f0*/  UIADD3 UR48, UPT, UPT, UR48, 0xc800, URZ ;  /* 0x0000c80030307890 */ /* 0x000fc4000fffe0ff */
[----:B------:R-:W-:Y:S01]  /*2400*/  USEL UR7, URZ, 0x1, UP2 ;  /* 0x00000001ff077887 */ /* 0x000fe20009000000 */
[----:B------:R-:W-:Y:S01]  /*2410*/  UMOV UR76, UR9 ;  /* 0x00000009004c7c82 */ /* 0x000fe20008000000 */
[----:B------:R-:W-:Y:S01]  /*2420*/  UMOV UR77, UR11 ;  /* 0x0000000b004d7c82 */ /* 0x000fe20008000000 */
[----:B------:R-:W-:Y:S01]  /*2430*/  UMOV UR68, UR9 ;  /* 0x0000000900447c82 */ /* 0x000fe20008000000 */
[----:B-1----:R-:W-:Y:S08]  /*2440*/  @!P0 BRA `(.L_x_19) ;  /* 0x0000009800508947 */ /* 0x002ff00003800000 */
.L_x_99:
[----:B------:R-:W-:Y:S01]  /*2450*/  R2UR UR9, R14 ;  /* 0x000000000e0972ca */ /* 0x000fe200000e0000 */
[----:B------:R-:W-:Y:S01]  /*2460*/  ULEA UR6, UR4, UR14, 0x3 ;  /* 0x0000000e04067291 */ /* 0x000fe2000f8e18ff */
[----:B------:R-:W-:Y:S02]  /*2470*/  R2UR UR8, R18 ;  /* 0x00000000120872ca */ /* 0x000fe400000e0000 */
[----:B-12---:R-:W-:-:S09]  /*2480*/  LOP3.LUT R4, R24, UR7, RZ, 0x3c, !PT ;  /* 0x0000000718047c12 */ /* 0x006fd2000f8e3cff */
[----:B------:R-:W-:Y:S01]  /*2490*/  UMOV UR60, UR9 ;  /* 0x00000009003c7c82 */ /* 0x000fe20008000000 */
[----:B------:R-:W-:Y:S01]  /*24a0*/  UMOV UR52, UR9 ;  /* 0x0000000900347c82 */ /* 0x000fe20008000000 */
[----:B------:R-:W-:Y:S01]  /*24b0*/  UMOV UR69, UR8 ;  /* 0x0000000800457c82 */ /* 0x000fe20008000000 */
[----:B------:R-:W-:Y:S01]  /*24c0*/  UMOV UR61, UR8 ;  /* 0x00000008003d7c82 */ /* 0x000fe20008000000 */
[----:B------:R-:W-:Y:S01]  /*24d0*/  UMOV UR53, UR8 ;  /* 0x0000000800357c82 */ /* 0x000fe20008000000 */
[----:B------:R-:W-:Y:S05]  /*24e0*/  BRA.U UP6, `(.L_x_20) ;  /* 0x00000001060c7547 */ /* 0x000fea000b800000 */
[----:B------:R-:W-:-:S13]  /*24f0*/  ELECT P0, URZ, PT ;  /* 0x0000000000ff782f */ /* 0x000fda0003800000 */
[----:B------:R-:W-:-:S04]  /*2500*/  @P0 MOV R23, 0x5000 ;  /* 0x0000500000170802 */ /* 0x000fc80000000f00 */
[----:B------:R1:W-:Y:S03]  /*2510*/  @P0 SYNCS.ARRIVE.TRANS64 RZ, [UR5+0x10], R23 ;  /* 0x00001017ffff09a7 */ /* 0x0003e60008000005 */
.L_x_20:
[----:B------:R-:W-:Y:S01]  /*2520*/  R2UR UR17, R10 ;  /* 0x000000000a1172ca */ /* 0x000fe200000e0000 */
[----:B------:R-:W-:Y:S01]  /*2530*/  UPLOP3.LUT UP6, UPT, UPT, UPT, UP0, 0x80, 0x8 ;  /* 0x000000000008789c */ /* 0x000fe20003fcf000 */
[----:B------:R-:W-:Y:S02]  /*2540*/  R2UR UR19, R11 ;  /* 0x000000000b1372ca */ /* 0x000fe400000e0000 */
[----:B------:R-:W-:Y:S02]  /*2550*/  R2UR UR24, R30 ;  /* 0x000000001e1872ca */ /* 0x000fe400000e0000 */
[----:B------:R-:W-:Y:S02]  /*2560*/  R2UR UR25, R31 ;  /* 0x000000001f1972ca */ /* 0x000fe400000e0000 */
[----:B------:R-:W-:Y:S02]  /*2570*/  R2UR UR16, R12 ;  /* 0x000000000c1072ca */ /* 0x000fe400000e0000 */
[----:B------:R-:W-:Y:S01]  /*2580*/  R2UR UR20, R9 ;  /* 0x00000000091472ca */ /* 0x000fe200000e0000 */
[----:B------:R-:W-:Y:S01]  /*2590*/  IMAD.U32 R9, R4, -0x80000000, RZ ;  /* 0x8000000004097824 */ /* 0x000fe200078e00ff */
[----:B------:R-:W-:Y:S01]  /*25a0*/  R2UR UR21, R8 ;  /* 0x00000000081572ca */ /* 0x000fe200000e0000 */
[----:B------:R-:W-:Y:S01]  /*25b0*/  UMOV UR7, UR17 ;  /* 0x0000001100077c82 */ /* 0x000fe20008000000 */
        /* <DEDUP_REMOVED lines=8> */
[----:B-1----:R-:W-:Y:S01]  /*2640*/  MOV.SPILL R23, UR18 ;  /* 0x0000001200177c02 */ /* 0x002fe20009000f00 */
[----:B------:R-:W-:Y:S01]  /*2650*/  UMOV UR18, URZ ;  /* 0x000000ff00127c82 */ /* 0x000fe20008000000 */
[----:B------:R-:W-:Y:S01]  /*2660*/  UMOV UR67, UR5 ;  /* 0x0000000500437c82 */ /* 0x000fe20008000000 */
[----:B------:R1:W-:Y:S01]  /*2670*/  UTMALDG.4D.2CTA [UR16], [UR24], desc[URZ] ;  /* 0x0000ff10180075b4 */ /* 0x0003e20008219000 */
[----:B------:R-:W-:Y:S01]  /*2680*/  UMOV UR57, UR7 ;  /* 0x0000000700397c82 */ /* 0x000fe20008000000 */
[----:B------:R-:W-:Y:S01]  /*2690*/  UMOV UR59, UR5 ;  /* 0x00000005003b7c82 */ /* 0x000fe20008000000 */
[----:B------:R-:W-:Y:S01]  /*26a0*/  UMOV UR49, UR7 ;  /* 0x0000000700317c82 */ /* 0x000fe20008000000 */
[----:B------:R-:W-:Y:S01]  /*26b0*/  UMOV UR51, UR5 ;  /* 0x0000000500337c82 */ /* 0x000fe20008000000 */
[----:B------:R-:W-:-:S02]  /*26c0*/  MOV.SPILL R25, UR23 ;  /* 0x0000001700197c02 */ /* 0x000fc40009000f00 */
[----:B------:R-:W-:Y:S01]  /*26d0*/  MOV.SPILL R24, UR22 ;  /* 0x0000001600187c02 */ /* 0x000fe20009000f00 */
[----:B------:R2:W-:Y:S01]  /*26e0*/  UTMALDG.4D.2CTA [UR72], [UR12], desc[URZ] ;  /* 0x0000ff480c0075b4 */ /* 0x0005e20008219000 */
[----:B------:R-:W-:Y:S02]  /*26f0*/  R2UR.FILL UR23, R25 ;  /* 0x00000000191772ca */ /* 0x000fe400004e0000 */
[----:B------:R-:W-:Y:S01]  /*2700*/  R2UR.FILL UR22, R24 ;  /* 0x00000000181672ca */ /* 0x000fe200004e0000 */
[----:B------:R2:W-:Y:S01]  /*2710*/  UTMALDG.4D.2CTA [UR64], [UR8], desc[URZ] ;  /* 0x0000ff40080075b4 */ /* 0x0005e20008219000 */
[----:B------:R2:W-:Y:S01]  /*2720*/  UTMALDG.4D.2CTA [UR56], [UR70], desc[URZ] ;  /* 0x0000ff38460075b4 */ /* 0x0005e20008219000 */
[----:B------:R2:W-:Y:S01]  /*2730*/  UTMALDG.4D.2CTA [UR48], [UR62], desc[URZ] ;  /* 0x0000ff303e0075b4 */ /* 0x0005e20008219000 */
[----:B------:R-:W3:Y:S01]  /*2740*/  SYNCS.PHASECHK.TRANS64.TRYWAIT P0, [UR6+0xa0], R9 ;  /* 0x0000a009ff0075a7 */ /* 0x000ee20008001106 */
[----:B-1----:R-:W-:Y:S01]  /*2750*/  R2UR.FILL UR18, R23 ;  /* 0x00000000171272ca */ /* 0x002fe200004e0000 */
[----:B--23--:R-:W-:-:S14]  /*2760*/  @!P0 BRA `(.L_x_21) ;  /* 0x0000009400a88947 */ /* 0x00cfdc0003800000 */
.L_x_101:
[----:B------:R-:W-:Y:S05]  /*2770*/  BRA.U UP6, `(.L_x_22) ;  /* 0x00000001060c7547 */ /* 0x000fea000b800000 */
[----:B------:R-:W-:-:S13]  /*2780*/  ELECT P0, URZ, PT ;  /* 0x0000000000ff782f */ /* 0x000fda0003800000 */
[----:B-1----:R-:W-:-:S04]  /*2790*/  @P0 MOV R8, 0x5000 ;  /* 0x0000500000080802 */ /* 0x002fc80000000f00 */
[----:B------:R2:W-:Y:S03]  /*27a0*/  @P0 SYNCS.ARRIVE.TRANS64 RZ, [UR6+0x10], R8 ;  /* 0x00001008ffff09a7 */ /* 0x0005e60008000006 */
.L_x_22:
[----:B------:R-:W-:Y:S01]  /*27b0*/  R2UR UR7, R14 ;  /* 0x000000000e0772ca */ /* 0x000fe200000e0000 */
[----:B------:R-:W-:Y:S01]  /*27c0*/  UIADD3 UR41, UPT, UPT, UR6, 0x10, URZ ;  /* 0x0000001006297890 */ /* 0x000fe2000fffe0ff */
[----:B------:R-:W-:Y:S01]  /*27d0*/  R2UR UR5, R18 ;  /* 0x00000000120572ca */ /* 0x000fe200000e0000 */
[----:B------:R-:W-:Y:S01]  /*27e0*/  UIMAD UR40, UR4, 0x2800, UR14 ;  /* 0x00002800042878a4 */ /* 0x000fe2000f8e020e */
[----:B------:R-:W-:Y:S01]  /*27f0*/  R2UR UR42, R22 ;  /* 0x00000000162a72ca */ /* 0x000fe200000e0000 */
[----:B------:R-:W-:Y:S01]  /*2800*/  UIMAD UR32, UR4, 0x2800, UR14 ;  /* 0x00002800042078a4 */ /* 0x000fe2000f8e020e */
[----:B------:R-:W-:Y:S01]  /*2810*/  R2UR UR6, R20 ;  /* 0x00000000140672ca */ /* 0x000fe200000e0000 */
[----:B------:R-:W-:Y:S02]  /*2820*/  UIMAD UR24, UR4, 0x2800, UR14 ;  /* 0x00002800041878a4 */ /* 0x000fe4000f8e020e */
[----:B------:R-:W-:Y:S02]  /*2830*/  UIMAD UR16, UR4, 0x2800, UR14 ;  /* 0x00002800041078a4 */ /* 0x000fe4000f8e020e */
[----:B------:R-:W-:-:S02]  /*2840*/  UIMAD UR8, UR4, 0x2800, UR14 ;  /* 0x00002800040878a4 */ /* 0x000fc4000f8e020e */
[----:B------:R-:W-:Y:S02]  /*2850*/  ULOP3.LUT UR41, UR41, 0xfefffff8, URZ, 0xc0, !UPT ;  /* 0xfefffff829297892 */ /* 0x000fe4000f8ec0ff */
[----:B------:R-:W-:Y:S02]  /*2860*/  UIADD3 UR40, UPT, UPT, UR40, 0xa800, URZ ;  /* 0x0000a80028287890 */ /* 0x000fe4000fffe0ff */
[----:B------:R-:W-:Y:S02]  /*2870*/  UIADD3 UR32, UPT, UPT, UR32, 0xb000, URZ ;  /* 0x0000b00020207890 */ /* 0x000fe4000fffe0ff */
[----:B------:R-:W-:Y:S02]  /*2880*/  UIADD3 UR24, UPT, UPT, UR24, 0xb800, URZ ;  /* 0x0000b80018187890 */ /* 0x000fe4000fffe0ff */
[----:B------:R-:W-:Y:S02]  /*2890*/  UIADD3 UR16, UPT, UPT, UR16, 0xc000, URZ ;  /* 0x0000c00010107890 */ /* 0x000fe4000fffe0ff */
[----:B------:R-:W-:Y:S01]  /*28a0*/  UIADD3 UR8, UPT, UPT, UR8, 0xc800, URZ ;  /* 0x0000c80008087890 */ /* 0x000fe2000fffe0ff */
[----:B------:R-:W-:Y:S01]  /*28b0*/  UMOV UR44, UR7 ;  /* 0x00000007002c7c82 */ /* 0x000fe20008000000 */
        /* <DEDUP_REMOVED lines=8> */
[----:B------:R3:W-:Y:S01]  /*2940*/  UTMALDG.4D.2CTA [UR40], [UR54], desc[URZ] ;  /* 0x0000ff28360075b4 */ /* 0x0007e20008219000 */
        /* <DEDUP_REMOVED lines=10> */
[----:B------:R-:W-:-:S02]  /*29f0*/  UIADD3 UR4, UPT, UPT, UR4, 0x1, URZ ;  /* 0x0000000104047890 */ /* 0x000fc4000fffe0ff */
[----:B------:R-:W-:Y:S02]  /*2a00*/  UIADD3 UR15, UPT, UPT, UR15, 0x1, URZ ;  /* 0x000000010f0f7890 */ /* 0x000fe4000fffe0ff */
[----:B------:R-:W-:Y:S01]  /*2a10*/  UISETP.NE.AND UP2, UPT, UR4, 0x12, UPT ;  /* 0x000000120400788c */ /* 0x000fe2000bf45270 */
[----:B------:R3:W-:Y:S03]  /*2a20*/  UTMALDG.4D.2CTA [UR24], [UR38], desc[URZ] ;  /* 0x0000ff18260075b4 */ /* 0x0007e60008219000 */
[----:B------:R-:W-:Y:S02]  /*2a30*/  USEL UR4, UR4, URZ, UP2 ;  /* 0x000000ff04047287 */ /* 0x000fe40009000000 */
[----:B------:R-:W-:Y:S02]  /*2a40*/  USEL UR5, URZ, 0x1, UP2 ;  /* 0x00000001ff057887 */ /* 0x000fe40009000000 */
[----:B------:R-:W-:Y:S01]  /*2a50*/  UISETP.NE.AND UP2, UPT, UR15, UR6, UPT ;  /* 0x000000060f00728c */ /* 0x000fe2000bf45270 */
[----:B------:R3:W-:Y:S03]  /*2a60*/  UTMALDG.4D.2CTA [UR16], [UR30], desc[URZ] ;  /* 0x0000ff101e0075b4 */ /* 0x0007e60008219000 */
[----:B------:R-:W-:Y:S01]  /*2a70*/  LOP3.LUT R24, R4, UR5, RZ, 0x3c, !PT ;  /* 0x0000000504187c12 */ /* 0x000fe2000f8e3cff */
[----:B------:R3:W-:Y:S04]  /*2a80*/  UTMALDG.4D.2CTA [UR8], [UR22], desc[URZ] ;  /* 0x0000ff08160075b4 */ /* 0x0007e80008219000 */
[----:B---3--:R-:W-:Y:S05]  /*2a90*/  BRA.U UP2, `(.L_x_23) ;  /* 0xfffffff502e07547 */ /* 0x008fea000b83ffff */
.L_x_18:
[----:B------:R-:W3:Y:S02]  /*2aa0*/  S2UR UR5, SR_CgaSize ;  /* 0x00000000000579c3 */ /* 0x000ee40000008a00 */
[----:B---3--:R-:W-:-:S12]  /*2ab0*/  UIMAD UR5, UR5, -0xa0, URZ ;  /* 0xffffff60050578a4 */ /* 0x008fd8000f8e02ff */
[----:B------:R-:W3:Y:S01]  /*2ac0*/  LDCU UR5, c[0x0][UR5+0x2c0] ;  /* 0x00005800050577ac */ /* 0x000ee20008000800 */
[----:B------:R-:W-:Y:S01]  /*2ad0*/  R2UR UR11, R13 ;  /* 0x000000000d0b72ca */ /* 0x000fe200000e0000 */
[----:B------:R-:W4:Y:S01]  /*2ae0*/  LDCU UR6, c[0x0][0x610] ;  /* 0x0000c200ff0677ac */ /* 0x000f220008000800 */
[----:B------:R-:W5:Y:S01]  /*2af0*/  LDCU.U8 UR13, c[0x0][0x614] ;  /* 0x0000c280ff0d77ac */ /* 0x000f620008000000 */
[----:B------:R-:W1:Y:S01]  /*2b00*/  LDCU.U8 UR12, c[0x0][0x615] ;  /* 0x0000c2a0ff0c77ac */ /* 0x000e620008000000 */
[----:B------:R-:W2:Y:S09]  /*2b10*/  LDCU.64 UR8, c[0x0][0x618] ;  /* 0x0000c300ff0877ac */ /* 0x000eb20008000a00 */
[----:B---3--:R-:W-:Y:S01]  /*2b20*/  UIADD3 UR11, UPT, UPT, UR5, UR11, URZ ;  /* 0x0000000b050b7290 */ /* 0x008fe2000fffe0ff */
[----:B------:R-:W3:Y:S03]  /*2b30*/  LDCU UR20, c[0x0][0x60c] ;  /* 0x0000c180ff1477ac */ /* 0x000ee60008000800 */
[----:B----4-:R-:W-:-:S02]  /*2b40*/  UIMAD.WIDE.U32 UR6, UR11, UR6, URZ ;  /* 0x000000060b0672a5 */ /* 0x010fc4000f8e00ff */
[----:B------:R-:W-:-:S05]  /*2b50*/  IMAD.U32 R13, RZ, RZ, UR11 ;  /* 0x0000000bff0d7e24 */ /* 0x000fca000f8e00ff */
[----:B------:R-:W-:Y:S02]  /*2b60*/  UMOV UR5, UR7 ;  /* 0x0000000700057c82 */ /* 0x000fe40008000000 */
[----:B------:R-:W-:-:S04]  /*2b70*/  UIADD3 UR6, UPT, UPT, UR11, -UR5, URZ ;  /* 0x800000050b067290 */ /* 0x000fc8000fffe0ff */
[----:B-----5:R-:W-:Y:S01]  /*2b80*/  USHF.R.U32.HI UR6, URZ, UR13, UR6 ;  /* 0x0000000dff067299 */ /* 0x020fe20008011606 */
[----:B------:R-:W4:Y:S03]  /*2b90*/  LDCU.U8 UR13, c[0x0][0x620] ;  /* 0x0000c400ff0d77ac */ /* 0x000f260008000000 */
[----:B------:R-:W-:-:S04]  /*2ba0*/  UIADD3 UR5, UPT, UPT, UR5, UR6, URZ ;  /* 0x0000000605057290 */ /* 0x000fc8000fffe0ff */
[----:B-1----:R-:W-:Y:S01]  /*2bb0*/  USHF.R.U32.HI UR5, URZ, UR12, UR5 ;  /* 0x0000000cff057299 */ /* 0x002fe20008011605 */
[----:B------:R-:W1:Y:S03]  /*2bc0*/  LDCU.U8 UR12, c[0x0][0x621] ;  /* 0x0000c420ff0c77ac */ /* 0x000e660008000000 */
[----:B--2---:R-:W-:Y:S01]  /*2bd0*/  UIMAD.WIDE.U32 UR6, UR5, UR9, URZ ;  /* 0x00000009050672a5 */ /* 0x004fe2000f8e00ff */
[----:B------:R-:W2:Y:S06]  /*2be0*/  LDCU UR9, c[0x0][0x624] ;  /* 0x0000c480ff0977ac */ /* 0x000eac0008000800 */
[----:B------:R-:W-:-:S02]  /*2bf0*/  UMOV UR6, UR7 ;  /* 0x0000000700067c82 */ /* 0x000fc40008000000 */
[----:B------:R-:W-:-:S04]  /*2c00*/  UIADD3 UR7, UPT, UPT, UR5, -UR6, URZ ;  /* 0x8000000605077290 */ /* 0x000fc8000fffe0ff */
[----:B----4-:R-:W-:-:S04]  /*2c10*/  USHF.R.U32.HI UR7, URZ, UR13, UR7 ;  /* 0x0000000dff077299 */ /* 0x010fc80008011607 */
[----:B------:R-:W-:Y:S02]  /*2c20*/  UIADD3 UR6, UPT, UPT, UR6, UR7, URZ ;  /* 0x0000000706067290 */ /* 0x000fe4000fffe0ff */
[----:B------:R-:W-:Y:S02]  /*2c30*/  UIADD3 UR7, UPT, UPT, -UR5, URZ, URZ ;  /* 0x000000ff05077290 */ /* 0x000fe4000fffe1ff */
[----:B-1----:R-:W-:Y:S02]  /*2c40*/  USHF.R.U32.HI UR12, URZ, UR12, UR6 ;  /* 0x0000000cff0c7299 */ /* 0x002fe40008011606 */
[----:B--2---:R-:W-:Y:S02]  /*2c50*/  UISETP.GE.AND UP0, UPT, UR11, UR9, UPT ;  /* 0x000000090b00728c */ /* 0x004fe4000bf06270 */
[----:B------:R-:W-:Y:S02]  /*2c60*/  UIADD3 UR6, UPT, UPT, -UR12, URZ, URZ ;  /* 0x000000ff0c067290 */ /* 0x000fe4000fffe1ff */
[----:B------:R-:W-:Y:S01]  /*2c70*/  MOV R18, UR12 ;  /* 0x0000000c00127c02 */ /* 0x000fe20008000f00 */
[----:B---3--:R-:W-:-:S02]  /*2c80*/  UIMAD UR20, UR20, UR7, UR11 ;  /* 0x00000007141472a4 */ /* 0x008fc4000f8e020b */
[----:B------:R-:W-:-:S06]  /*2c90*/  UIMAD UR5, UR8, UR6, UR5 ;  /* 0x00000006080572a4 */ /* 0x000fcc000f8e0205 */
[----:B------:R-:W-:Y:S01]  /*2ca0*/  IMAD.U32 R14, RZ, RZ, UR5 ;  /* 0x00000005ff0e7e24 */ /* 0x000fe2000f8e00ff */
[----:B------:R-:W-:Y:S06]  /*2cb0*/  BRA.U !UP0, `(.L_x_24) ;  /* 0xffffffe508107547 */ /* 0x000fec000b83ffff */
.L_x_11:
[----:B------:R-:W-:Y:S01]  /*2cc0*/  UIADD3 UR5, UPT, UPT, UR4, 0x2, URZ ;  /* 0x0000000204057890 */ /* 0x000fe2000fffe0ff */
[----:B------:R-:W1:Y:S01]  /*2cd0*/  S2UR UR14, SR_CgaCtaId ;  /* 0x00000000000e79c3 */ /* 0x000e620000008800 */
[----:B------:R-:W-:Y:S01]  /*2ce0*/  UISETP.NE.AND UP0, UPT, UR4, 0x11, UPT ;  /* 0x000000110400788c */ /* 0x000fe2000bf05270 */
[----:B------:R-:W-:-:S03]  /*2cf0*/  R2UR UR13, R7 ;  /* 0x00000000070d72ca */ /* 0x000fc600000e0000 */
[----:B------:R-:W-:-:S04]  /*2d00*/  USEL UR5, UR5, 0x1, UP0 ;  /* 0x0000000105057887 */ /* 0x000fc80008000000 */
[----:B------:R-:W-:Y:S02]  /*2d10*/  UIADD3 UR6, UPT, UPT, UR5, 0x1, URZ ;  /* 0x0000000105067890 */ /* 0x000fe4000fffe0ff */
[----:B------:R-:W-:-:S04]  /*2d20*/  UISETP.NE.AND UP1, UPT, UR5, 0x12, UPT ;  /* 0x000000120500788c */ /* 0x000fc8000bf25270 */
[----:B------:R-:W-:Y:S02]  /*2d30*/  USEL UR11, UR6, 0x1, UP1 ;  /* 0x00000001060b7887 */ /* 0x000fe40008800000 */
[----:B------:R-:W-:Y:S02]  /*2d40*/  UISETP.EQ.XOR UP1, UPT, UR4, 0x11, !UP1 ;  /* 0x000000110400788c */ /* 0x000fe4000cf22a70 */
[----:B------:R-:W-:Y:S02]  /*2d50*/  UIADD3 UR5, UPT, UPT, UR11, 0x1, URZ ;  /* 0x000000010b057890 */ /* 0x000fe4000fffe0ff */
[----:B------:R-:W-:Y:S02]  /*2d60*/  UISETP.NE.AND UP0, UPT, UR11, 0x12, UPT ;  /* 0x000000120b00788c */ /* 0x000fe4000bf05270 */
[----:B------:R-:W-:Y:S02]  /*2d70*/  UISETP.EQ.XOR UP1, UPT, UR11, 0x12, UP1 ;  /* 0x000000120b00788c */ /* 0x000fe40008f22a70 */
[----:B------:R-:W-:-:S04]  /*2d80*/  USEL UR10, UR5, 0x1, UP0 ;  /* 0x00000001050a7887 */ /* 0x000fc80008000000 */
        /* <DEDUP_REMOVED lines=51> */
[----:B------:R-:W-:-:S03]  /*30c0*/  USEL UR5, UR4, 0x1, UP0 ;  /* 0x0000000104057887 */ /* 0x000fc60008000000 */
[----:B------:R-:W-:Y:S01]  /*30d0*/  UMOV UR4, 0x400 ;  /* 0x0000040000047882 */ /* 0x000fe20000000000 */
[----:B------:R-:W-:Y:S02]  /*30e0*/  UISETP.EQ.XOR UP1, UPT, UR5, 0x12, UP1 ;  /* 0x000000120500788c */ /* 0x000fe40008f22a70 */
[----:B------:R-:W-:Y:S02]  /*30f0*/  UISETP.NE.AND UP0, UPT, UR5, 0x12, UPT ;  /* 0x000000120500788c */ /* 0x000fe4000bf05270 */
[----:B------:R-:W-:Y:S02]  /*3100*/  USEL UR6, URZ, 0x1, !UP1 ;  /* 0x00000001ff067887 */ /* 0x000fe4000c800000 */
[----:B-1----:R-:W-:Y:S02]  /*3110*/  ULEA UR4, UR14, UR4, 0x18 ;  /* 0x000000040e047291 */ /* 0x002fe4000f8ec0ff */
[----:B------:R-:W-:Y:S02]  /*3120*/  USEL UR5, UR5, URZ, UP0 ;  /* 0x000000ff05057287 */ /* 0x000fe40008000000 */
[----:B------:R-:W-:Y:S01]  /*3130*/  LOP3.LUT R8, R24, UR6, RZ, 0x3c, !PT ;  /* 0x0000000618087c12 */ /* 0x000fe2000f8e3cff */
[----:B------:R-:W-:-:S02]  /*3140*/  UISETP.NE.AND UP0, UPT, UR13, URZ, UPT ;  /* 0x000000ff0d00728c */ /* 0x000fc4000bf05270 */
[----:B------:R-:W-:Y:S02]  /*3150*/  ULEA UR5, UR5, UR4, 0x3 ;  /* 0x0000000405057291 */ /* 0x000fe4000f8e18ff */
[----:B------:R-:W-:-:S07]  /*3160*/  IMAD.U32 R8, R8, -0x80000000, RZ ;  /* 0x8000000008087824 */ /* 0x000fce00078e00ff */
[----:B------:R-:W1:Y:S02]  /*3170*/  SYNCS.PHASECHK.TRANS64.TRYWAIT P0, [UR5+0xa0], R8 ;  /* 0x0000a008ff0075a7 */ /* 0x000e640008001105 */
[----:B-1----:R-:W-:Y:S05]  /*3180*/  @!P0 BRA `(.L_x_25) ;  /* 0x0000008c00408947 */ /* 0x002fea0003800000 */
.L_x_103:
[----:B------:R-:W-:Y:S04]  /*3190*/  BSSY.RECONVERGENT B0, `(.L_x_10) ;  /* 0x0000010000007945 */ /* 0x000fe80003800200 */
[----:B------:R-:W-:Y:S05]  /*31a0*/  BRA.U UP0, `(.L_x_26) ;  /* 0x00000001002c7547 */ /* 0x000fea000b800000 */
[----:B------:R-:W-:Y:S02]  /*31b0*/  ELECT P0, URZ, PT ;  /* 0x0000000000ff782f */ /* 0x000fe40003800000 */
[----:B------:R-:W-:-:S11]  /*31c0*/  SHF.L.U32 R8, R5, 0x1f, RZ ;  /* 0x0000001f05087819 */ /* 0x000fd600000006ff */
[----:B-1----:R-:W-:-:S04]  /*31d0*/  @P0 IMAD.MOV.U32 R4, RZ, RZ, 0x5000 ;  /* 0x00005000ff040424 */ /* 0x002fc800078e00ff */
[----:B------:R1:W-:Y:S01]  /*31e0*/  @P0 SYNCS.ARRIVE.TRANS64 RZ, [UR5+0x10], R4 ;  /* 0x00001004ffff09a7 */ /* 0x0003e20008000005 */
[----:B------:R-:W2:Y:S02]  /*31f0*/  SYNCS.PHASECHK.TRANS64.TRYWAIT P0, [UR4+0x8], R8 ;  /* 0x00000808ff0075a7 */ /* 0x000ea40008001104 */
[----:B-12---:R-:W-:Y:S05]  /*3200*/  @!P0 BRA `(.L_x_27) ;  /* 0x0000008c003c8947 */ /* 0x006fea0003800000 */
.L_x_105:
[----:B------:R-:W-:-:S13]  /*3210*/  ELECT P0, URZ, PT ;  /* 0x0000000000ff782f */ /* 0x000fda0003800000 */
[----:B------:R-:W-:Y:S05]  /*3220*/  @!P0 BRA `(.L_x_28) ;  /* 0x0000000000188947 */ /* 0x000fea0003800000 */
[----:B-1----:R-:W-:-:S04]  /*3230*/  HFMA2 R4, -RZ, RZ, 0, -0.0078125 ;  /* 0x0000a000ff047431 */ /* 0x002fc800000001ff */
[----:B------:R2:W-:Y:S01]  /*3240*/  SYNCS.ARRIVE.TRANS64 RZ, [UR4], R4 ;  /* 0x00000004ffff79a7 */ /* 0x0005e20008000004 */
[----:B------:R-:W-:Y:S05]  /*3250*/  BRA `(.L_x_28) ;  /* 0x00000000000c7947 */ /* 0x000fea0003800000 */
.L_x_26:
[----:B------:R-:W-:-:S04]  /*3260*/  SHF.L.U32 R8, R5, 0x1f, RZ ;  /* 0x0000001f05087819 */ /* 0x000fc800000006ff */
[----:B------:R-:W2:Y:S02]  /*3270*/  SYNCS.PHASECHK.TRANS64.TRYWAIT P0, [UR4+0x8], R8 ;  /* 0x00000808ff0075a7 */ /* 0x000ea40008001104 */
[----:B--2---:R-:W-:Y:S05]  /*3280*/  @!P0 BRA `(.L_x_29) ;  /* 0x0000008c00388947 */ /* 0x004fea0003800000 */
.L_x_28:
[----:B------:R-:W-:Y:S05]  /*3290*/  BSYNC.RECONVERGENT B0 ;  /* 0x0000000000007941 */ /* 0x000fea0003800200 */
.L_x_10:
[----:B------:R-:W-:-:S13]  /*32a0*/  ISETP.NE.AND P0, PT, R0, 0xc, PT ;  /* 0x0000000c0000780c */ /* 0x000fda0003f05270 */
[----:B------:R-:W-:Y:S05]  /*32b0*/  @P0 BRA `(.L_x_9) ;  /* 0x0000001c00e80947 */ /* 0x000fea0003800000 */
[----:B------:R-:W-:Y:S01]  /*32c0*/  UMOV UR6, 0x400 ;  /* 0x0000040000067882 */ /* 0x000fe20000000000 */
[----:B------:R-:W-:Y:S01]  /*32d0*/  UMOV UR4, 0x20 ;  /* 0x0000002000047882 */ /* 0x000fe20000000000 */
[----:B------:R-:W-:Y:S02]  /*32e0*/  ULEA UR6, UR14, UR6, 0x18 ;  /* 0x000000060e067291 */ /* 0x000fe4000f8ec0ff */
[----:B------:R-:W-:-:S04]  /*32f0*/  UIADD3 UR4, UPT, UPT, -UR4, 0x100000, URZ ;  /* 0x0010000004047890 */ /* 0x000fc8000fffe1ff */
[----:B------:R-:W-:Y:S02]  /*3300*/  USHF.L.U32 UR5, UR4, 0xb, URZ ;  /* 0x0000000b04057899 */ /* 0x000fe400080006ff */
[----:B------:R-:W-:Y:S01]  /*3310*/  USHF.L.U32 UR4, UR4, 0x1, URZ ;  /* 0x0000000104047899 */ /* 0x000fe200080006ff */
[----:B------:R-:W-:Y:S01]  /*3320*/  ELECT P0, URZ, PT ;  /* 0x0000000000ff782f */ /* 0x000fe20003800000 */
[----:B------:R-:W3:Y:S10]  /*3330*/  FENCE.VIEW.ASYNC.S ;  /* 0x00000000000073c6 */ /* 0x000ef40000000000 */
[----:B---3--:R3:W4:Y:S01]  /*3340*/  SYNCS.EXCH.64 URZ, [UR6+0x1a0], UR4 ;  /* 0x0001a00406ff75b2 */ /* 0x0087220008000100 */
[----:B------:R-:W-:Y:S01]  /*3350*/  NOP ;  /* 0x0000000000007918 */ /* 0x000fe20000000000 */
[----:B------:R-:W5:-:S00]  /*3360*/  USETMAXREG.DEALLOC.CTAPOOL 0x30 ;  /* 0x00000030000079c8 */ /* 0x000f4000080e0500 */
[----:B----4-:R-:W-:Y:S01]  /*3370*/  NOP ;  /* 0x0000000000007918 */ /* 0x010fe20000000000 */
[----:B---3--:R-:W-:Y:S01]  /*3380*/  UMOV UR4, 0x40 ;  /* 0x0000004000047882 */ /* 0x008fe20000000000 */
[----:B------:R-:W-:Y:S01]  /*3390*/  UMOV UR6, 0x400 ;  /* 0x0000040000067882 */ /* 0x000fe20000000000 */
[----:B------:R-:W-:Y:S02]  /*33a0*/  ULEA UR4, UR14, UR4, 0x18 ;  /* 0x000000040e047291 */ /* 0x000fe4000f8ec0ff */
[----:B------:R-:W-:-:S07]  /*33b0*/  ULEA UR6, UR14, UR6, 0x18 ;  /* 0x000000060e067291 */ /* 0x000fce000f8ec0ff */
[----:B-12--5:R-:W1:Y:S02]  /*33c0*/  LDS.U8 R4, [UR4] ;  /* 0x00000004ff047984 */ /* 0x026e640008000000 */
[----:B-1----:R-:W-:-:S13]  /*33d0*/  ISETP.NE.AND P0, PT, R4, RZ, PT ;  /* 0x000000ff0400720c */ /* 0x002fda0003f05270 */
[----:B------:R-:W-:Y:S05]  /*33e0*/  @P0 BRA `(.L_x_30) ;  /* 0x0000000400640947 */ /* 0x000fea0003800000 */
[----:B------:R-:W-:Y:S02]  /*33f0*/  ULOP3.LUT UR4, UR14, 0x1, URZ, 0xc0, !UPT ;  /* 0x000000010e047892 */ /* 0x000fe4000f8ec0ff */
[----:B------:R-:W-:Y:S02]  /*3400*/  ULOP3.LUT UR7, UR14, 0x1, URZ, 0x3c, !UPT ;  /* 0x000000010e077892 */ /* 0x000fe4000f8e3cff */
[----:B------:R-:W-:-:S09]  /*3410*/  UISETP.NE.U32.AND UP1, UPT, UR4, 0x1, UPT ;  /* 0x000000010400788c */ /* 0x000fd2000bf25070 */
[----:B------:R-:W-:Y:S05]  /*3420*/  BRA.U !UP1, `(.L_x_31) ;  /* 0x0000000109d07547 */ /* 0x000fea000b800000 */
[----:B------:R-:W-:Y:S01]  /*3430*/  ELECT P0, URZ, PT ;  /* 0x0000000000ff782f */ /* 0x000fe20003800000 */
[----:B------:R-:W-:-:S12]  /*3440*/  BSSY B0, `(.L_x_31) ;  /* 0x0000032000007945 */ /* 0x000fd80003800000 */
[----:B------:R-:W-:Y:S05]  /*3450*/  @!P0 BRA `(.L_x_32) ;  /* 0x0000000000c08947 */ /* 0x000fea0003800000 */
[----:B------:R-:W-:Y:S01]  /*3460*/  UMOV UR4, 0x10 ;  /* 0x0000001000047882 */ /* 0x000fe20000000000 */
[----:B------:R-:W-:-:S04]  /*3470*/  IMAD.U32 R5, RZ, RZ, UR14 ;  /* 0x0000000eff057e24 */ /* 0x000fc8000f8e00ff */
[----:B------:R-:W-:Y:S04]  /*3480*/  DEPBAR.LE SB1, 0x36 ;  /* 0x00009d800000791a */ /* 0x000fe80000000000 */
[----:B------:R-:W1:Y:S02]  /*3490*/  UTCATOMSWS.2CTA.FIND_AND_SET.ALIGN UP0, UR4, UR4 ;  /* 0x00000004000475e3 */ /* 0x000e640008200800 */
[----:B-1----:R-:W-:Y:S01]  /*34a0*/  PLOP3.LUT P0, PT, PT, PT, UP0, 0x80, 0x8 ;  /* 0x000000000008781c */ /* 0x002fe20003f0f008 */
[----:B------:R-:W-:-:S03]  /*34b0*/  IMAD.U32 R12, RZ, RZ, UR4 ;  /* 0x00000004ff0c7e24 */ /* 0x000fc6000f8e00ff */
[----:B------:R-:W-:-:S04]  /*34c0*/  SEL R4, RZ, 0xffffffff, !P0 ;  /* 0xffffffffff047807 */ /* 0x000fc80004000000 */
[----:B------:R-:W-:-:S13]  /*34d0*/  ISETP.NE.AND P0, PT, R4, RZ, PT ;  /* 0x000000ff0400720c */ /* 0x000fda0003f05270 */
[----:B------:R-:W-:Y:S05]  /*34e0*/  @P0 BRA `(.L_x_33) ;  /* 0x0000000000240947 */ /* 0x000fea0003800000 */
.L_x_34:
[----:B------:R-:W-:Y:S05]  /*34f0*/  NANOSLEEP 0x64 ;  /* 0x000000640000795d */ /* 0x000fea0003800000 */
[----:B------:R-:W-:-:S05]  /*3500*/  UMOV UR4, 0x10 ;  /* 0x0000001000047882 */ /* 0x000fca0000000000 */
[----:B------:R-:W-:Y:S04]  /*3510*/  DEPBAR.LE SB1, 0x36 ;  /* 0x00009d800000791a */ /* 0x000fe80000000000 */
[----:B------:R-:W1:Y:S02]  /*3520*/  UTCATOMSWS.2CTA.FIND_AND_SET.ALIGN UP0, UR4, UR4 ;  /* 0x00000004000475e3 */ /* 0x000e640008200800 */
[----:B-1----:R-:W-:Y:S01]  /*3530*/  PLOP3.LUT P0, PT, PT, PT, UP0, 0x80, 0x8 ;  /* 0x000000000008781c */ /* 0x002fe20003f0f008 */
[----:B------:R-:W-:-:S03]  /*3540*/  IMAD.U32 R12, RZ, RZ, UR4 ;  /* 0x00000004ff0c7e24 */ /* 0x000fc6000f8e00ff */
[----:B------:R-:W-:-:S04]  /*3550*/  SEL R4, RZ, 0xffffffff, !P0 ;  /* 0xffffffffff047807 */ /* 0x000fc80004000000 */
[----:B------:R-:W-:-:S13]  /*3560*/  ISETP.NE.AND P0, PT, R4, RZ, PT ;  /* 0x000000ff0400720c */ /* 0x000fda0003f05270 */
[----:B------:R-:W-:Y:S05]  /*3570*/  @!P0 BRA `(.L_x_34) ;  /* 0xfffffffc00dc8947 */ /* 0x000fea000383ffff */
.L_x_33:
[----:B------:R-:W-:Y:S01]  /*3580*/  MOV R11, 0x60 ;  /* 0x00000060000b7802 */ /* 0x000fe20000000f00 */
[----:B------:R-:W-:Y:S01]  /*3590*/  IMAD.U32 R10, RZ, RZ, UR6 ;  /* 0x00000006ff0a7e24 */ /* 0x000fe2000f8e00ff */
[----:B------:R-:W-:Y:S02]  /*35a0*/  MOV R4, 0x58 ;  /* 0x0000005800047802 */ /* 0x000fe40000000f00 */
[C---:B------:R-:W-:Y:S02]  /*35b0*/  LEA R11, R5.reuse, R11, 0x18 ;  /* 0x0000000b050b7211 */ /* 0x040fe400078ec0ff */
[----:B------:R-:W-:Y:S01]  /*35c0*/  LEA R5, R5, R4, 0x18 ;  /* 0x0000000405057211 */ /* 0x000fe200078ec0ff */
[----:B------:R-:W-:Y:S02]  /*35d0*/  IMAD.U32 R4, RZ, RZ, UR7 ;  /* 0x00000007ff047e24 */ /* 0x000fe4000f8e00ff */
[----:B------:R-:W1:Y:S02]  /*35e0*/  LDS R8, [R11] ;  /* 0x000000000b087984 */ /* 0x000e640000000800 */
[----:B-1----:R-:W-:-:S04]  /*35f0*/  IMAD.U32 R8, R8, -0x80000000, RZ ;  /* 0x8000000008087824 */ /* 0x002fc800078e00ff */
[----:B------:R-:W1:Y:S02]  /*3600*/  SYNCS.PHASECHK.TRANS64.TRYWAIT P0, [R5+URZ], R8 ;  /* 0x00000008050075a7 */ /* 0x000e6400080011ff */
[----:B-1----:R-:W-:Y:S05]  /*3610*/  @P0 BRA `(.L_x_35) ;  /* 0x0000000000080947 */ /* 0x002fea0003800000 */
[----:B------:R-:W1:Y:S02]  /*3620*/  SYNCS.PHASECHK.TRANS64.TRYWAIT P0, [R5+URZ], R8 ;  /* 0x00000008050075a7 */ /* 0x000e6400080011ff */
[----:B-1----:R-:W-:Y:S05]  /*3630*/  @!P0 BRA `(.L_x_36) ;  /* 0x0000008800688947 */ /* 0x002fea0003800000 */
.L_x_35:
[----:B------:R-:W-:Y:S01]  /*3640*/  VIADD R10, R10, 0x1a8 ;  /* 0x000001a80a0a7836 */ /* 0x000fe20000000000 */
[----:B-1----:R-:W-:Y:S01]  /*3650*/  PRMT R5, R4, 0x654, R5 ;  /* 0x0000065404057816 */ /* 0x002fe20000000005 */
[----:B------:R-:W-:Y:S02]  /*3660*/  IMAD.MOV.U32 R9, RZ, RZ, 0x4 ;  /* 0x00000004ff097424 */ /* 0x000fe400078e00ff */
[----:B------:R-:W-:Y:S01]  /*3670*/  IMAD.SHL.U32 R8, R12, 0x20, RZ ;  /* 0x000000200c087824 */ /* 0x000fe200078e00ff */
[----:B------:R-:W-:Y:S01]  /*3680*/  PRMT R4, R4, 0x654, R10 ;  /* 0x0000065404047816 */ /* 0x000fe2000000000a */
[----:B------:R1:W-:Y:S01]  /*3690*/  SYNCS.ARRIVE.TRANS64.RED RZ, [R5+URZ], R9 ;  /* 0x0000000905ff79a7 */ /* 0x0003e200080004ff */
[----:B------:R-:W-:Y:S02]  /*36a0*/  IADD3 R10, PT, PT, R12, 0x10, RZ ;  /* 0x000000100c0a7810 */ /* 0x000fe40007ffe0ff */
[----:B------:R2:W-:Y:S04]  /*36b0*/  STS [UR6+0x1a8], R8 ;  /* 0x0001a808ff007988 */ /* 0x0005e80008000806 */
[----:B------:R3:W-:Y:S01]  /*36c0*/  STAS [R4.64], R12 ;  /* 0x0000000c04007dbd */ /* 0x0007e2000c0008ff */
[----:B------:R-:W-:-:S02]  /*36d0*/  UMOV UR4, 0x50 ;  /* 0x0000005000047882 */ /* 0x000fc40000000000 */
[----:B------:R-:W-:Y:S01]  /*36e0*/  ULEA UR4, UR14, UR4, 0x18 ;  /* 0x000000040e047291 */ /* 0x000fe2000f8ec0ff */
[----:B-1----:R-:W-:Y:S01]  /*36f0*/  MOV R9, 0xffff ;  /* 0x0000ffff00097802 */ /* 0x002fe20000000f00 */
[----:B--2---:R-:W-:-:S03]  /*3700*/  IMAD.MOV.U32 R8, RZ, RZ, 0x1 ;  /* 0x00000001ff087424 */ /* 0x004fc600078e00ff */
[----:B------:R-:W-:Y:S02]  /*3710*/  SHF.L.U32 R9, R9, R12, RZ ;  /* 0x0000000c09097219 */ /* 0x000fe400000006ff */
[----:B------:R-:W-:-:S04]  /*3720*/  SHF.L.U32 R10, R8, R10, RZ ;  /* 0x0000000a080a7219 */ /* 0x000fc800000006ff */
[----:B------:R-:W-:-:S05]  /*3730*/  LOP3.LUT R9, R10, R9, RZ, 0xfc, !PT ;  /* 0x000000090a097212 */ /* 0x000fca00078efcff */
[----:B------:R3:W-:Y:S04]  /*3740*/  ATOMS.OR RZ, [UR4], R9 ;  /* 0x00000009ffff798c */ /* 0x0007e8000b000004 */
[----:B------:R3:W-:Y:S02]  /*3750*/  ATOMS.XOR RZ, [R11], R8 ;  /* 0x000000080bff738c */ /* 0x0007e40003800000 */
.L_x_32:
[----:B------:R-:W-:Y:S05]  /*3760*/  BSYNC B0 ;  /* 0x0000000000007941 */ /* 0x000fea0003800000 */
.L_x_31:
[----:B------:R-:W-:Y:S05]  /*3770*/  BRA.U UP1, `(.L_x_37) ;  /* 0x0000000101907547 */ /* 0x000fea000b800000 */
[----:B------:R-:W-:Y:S05]  /*3780*/  WARPSYNC.ALL ;  /* 0x0000000000007948 */ /* 0x000fea0003800000 */
[----:B------:R-:W-:Y:S01]  /*3790*/  NOP ;  /* 0x0000000000007918 */ /* 0x000fe20000000000 */
[----:B------:R-:W-:-:S13]  /*37a0*/  ELECT P0, URZ, PT ;  /* 0x0000000000ff782f */ /* 0x000fda0003800000 */
[----:B------:R-:W-:Y:S05]  /*37b0*/  @!P0 BRA `(.L_x_37) ;  /* 0x0000000000808947 */ /* 0x000fea0003800000 */
[----:B---3--:R-:W-:Y:S01]  /*37c0*/  IMAD.U32 R8, RZ, RZ, UR14 ;  /* 0x0000000eff087e24 */ /* 0x008fe2000f8e00ff */
[----:B------:R-:W-:Y:S02]  /*37d0*/  MOV R9, 0x60 ;  /* 0x0000006000097802 */ /* 0x000fe40000000f00 */
[----:B------:R-:W-:Y:S02]  /*37e0*/  MOV R5, 0x58 ;  /* 0x0000005800057802 */ /* 0x000fe40000000f00 */
[C---:B------:R-:W-:Y:S02]  /*37f0*/  LEA R9, R8.reuse, R9, 0x18 ;  /* 0x0000000908097211 */ /* 0x040fe400078ec0ff */
[----:B------:R-:W-:-:S03]  /*3800*/  LEA R8, R8, R5, 0x18 ;  /* 0x0000000508087211 */ /* 0x000fc600078ec0ff */
[----:B------:R-:W1:Y:S02]  /*3810*/  LDS R4, [R9] ;  /* 0x0000000009047984 */ /* 0x000e640000000800 */
[----:B-1----:R-:W-:-:S04]  /*3820*/  IMAD.U32 R4, R4, -0x80000000, RZ ;  /* 0x8000000004047824 */ /* 0x002fc800078e00ff */
[----:B------:R-:W1:Y:S02]  /*3830*/  SYNCS.PHASECHK.TRANS64.TRYWAIT P0, [R8+URZ], R4 ;  /* 0x00000004080075a7 */ /* 0x000e6400080011ff */
[----:B-1----:R-:W-:Y:S05]  /*3840*/  @P0 BRA `(.L_x_38) ;  /* 0x0000000000080947 */ /* 0x002fea0003800000 */
[----:B------:R-:W1:Y:S02]  /*3850*/  SYNCS.PHASECHK.TRANS64.TRYWAIT P0, [R8+URZ], R4 ;  /* 0x00000004080075a7 */ /* 0x000e6400080011ff */
[----:B-1----:R-:W-:Y:S05]  /*3860*/  @!P0 BRA `(.L_x_39) ;  /* 0x0000008400f48947 */ /* 0x002fea0003800000 */
.L_x_38:
[----:B------:R-:W2:Y:S01]  /*3870*/  LDS R12, [UR6+0x1a8] ;  /* 0x0001a806ff0c7984 */ /* 0x000ea20008000800 */
[----:B------:R-:W-:Y:S02]  /*3880*/  HFMA2 R4, -RZ, RZ, 0, 5.9604644775390625e-08 ;  /* 0x00000001ff047431 */ /* 0x000fe400000001ff */
[----:B-1----:R-:W-:Y:S02]  /*3890*/  IMAD.MOV.U32 R5, RZ, RZ, 0xffff ;  /* 0x0000ffffff057424 */ /* 0x002fe400078e00ff */
[----:B--2---:R-:W-:-:S03]  /*38a0*/  IMAD.SHL.U32 R11, R12, 0x20, RZ ;  /* 0x000000200c0b7824 */ /* 0x004fc600078e00ff */
[----:B------:R-:W-:Y:S01]  /*38b0*/  SHF.L.U32 R5, R5, R12, RZ ;  /* 0x0000000c05057219 */ /* 0x000fe200000006ff */
[----:B------:R-:W-:Y:S01]  /*38c0*/  VIADD R10, R12, 0x10 ;  /* 0x000000100c0a7836 */ /* 0x000fe20000000000 */
[----:B------:R1:W-:Y:S01]  /*38d0*/  STS [UR6+0x1a8], R11 ;  /* 0x0001a80bff007988 */ /* 0x0003e20008000806 */
[----:B------:R-:W-:Y:S02]  /*38e0*/  UMOV UR4, 0x50 ;  /* 0x0000005000047882 */ /* 0x000fe40000000000 */
[----:B------:R-:W-:Y:S01]  /*38f0*/  ULEA UR4, UR14, UR4, 0x18 ;  /* 0x000000040e047291 */ /* 0x000fe2000f8ec0ff */
[----:B-1----:R-:W-:Y:S02]  /*3900*/  SHF.L.U32 R11, R4, R10, RZ ;  /* 0x0000000a040b7219 */ /* 0x002fe400000006ff */
[----:B------:R-:W-:Y:S02]  /*3910*/  MOV R10, UR7 ;  /* 0x00000007000a7c02 */ /* 0x000fe40008000f00 */
[----:B------:R-:W-:-:S02]  /*3920*/  LOP3.LUT R5, R11, R5, RZ, 0xfc, !PT ;  /* 0x000000050b057212 */ /* 0x000fc400078efcff */
[----:B------:R-:W-:-:S03]  /*3930*/  PRMT R10, R10, 0x654, R8 ;  /* 0x000006540a0a7816 */ /* 0x000fc60000000008 */
[----:B------:R1:W-:Y:S01]  /*3940*/  ATOMS.OR RZ, [UR4], R5 ;  /* 0x00000005ffff798c */ /* 0x0003e2000b000004 */
[----:B------:R1:W-:Y:S03]  /*3950*/  SYNCS.ARRIVE.TRANS64.RED.A1T0 RZ, [R10+URZ], RZ ;  /* 0x000000ff0aff79a7 */ /* 0x0003e600081004ff */
[----:B------:R1:W-:Y:S01]  /*3960*/  ATOMS.XOR RZ, [R9], R4 ;  /* 0x0000000409ff738c */ /* 0x0003e20003800000 */
[----:B------:R-:W-:Y:S05]  /*3970*/  BRA `(.L_x_37) ;  /* 0x0000000000107947 */ /* 0x000fea0003800000 */
.L_x_30:
[----:B------:R-:W-:-:S05]  /*3980*/  MOV R4, 0xffffffff ;  /* 0xffffffff00047802 */ /* 0x000fca0000000f00 */
[----:B------:R1:W-:Y:S02]  /*3990*/  STS [UR6+0x1a8], R4 ;  /* 0x0001a804ff007988 */ /* 0x0003e40008000806 */
[----:B-1----:R-:W-:Y:S02]  /*39a0*/  MOV R4, 0x39c0 ;  /* 0x000039c000047802 */ /* 0x002fe40000000f00 */
[----:B------:R-:W-:Y:S05]  /*39b0*/  CALL.REL.NOINC `($__internal_1_$__cuda_sm10x_tcgen05_guardrail_trap_phase_invalid_during_alloc) ;  /* 0x0000008c00e87944 */ /* 0x000fea0003c00000 */
.L_x_37:
[----:B------:R-:W-:Y:S05]  /*39c0*/  WARPSYNC.ALL ;  /* 0x0000000000007948 */ /* 0x000fea0003800000 */
[----:B------:R-:W-:Y:S01]  /*39d0*/  NOP ;  /* 0x0000000000007918 */ /* 0x000fe20000000000 */
[----:B------:R-:W2:Y:S01]  /*39e0*/  S2UR UR4, SR_CgaCtaId ;  /* 0x00000000000479c3 */ /* 0x000ea20000008800 */
[----:B-1-3--:R-:W-:-:S07]  /*39f0*/  MOV R5, 0x400 ;  /* 0x0000040000057802 */ /* 0x00afce0000000f00 */
[----:B------:R-:W-:Y:S01]  /*3a00*/  BAR.SYNC.DEFER_BLOCKING 0x2, 0x120 ;  /* 0x0084800000007b1d */ /* 0x000fe20000010000 */
[----:B------:R-:W-:Y:S02]  /*3a10*/  R2UR UR8, R2 ;  /* 0x00000000020872ca */ /* 0x000fe400000e0000 */
[----:B------:R-:W-:Y:S01]  /*3a20*/  R2UR UR5, R5 ;  /* 0x00000000050572ca */ /* 0x000fe200000e0000 */
[----:B--2---:R-:W-:-:S05]  /*3a30*/  IMAD.U32 R4, RZ, RZ, UR4 ;  /* 0x00000004ff047e24 */ /* 0x004fca000f8e00ff */
[----:B------:R-:W-:-:S13]  /*3a40*/  R2UR UR4, R4 ;  /* 0x00000000040472ca */ /* 0x000fda00000e0000 */
[----:B------:R-:W-:-:S04]  /*3a50*/  ULEA UR4, UR4, UR5, 0x18 ;  /* 0x0000000504047291 */ /* 0x000fc8000f8ec0ff */
[----:B------:R-:W-:-:S04]  /*3a60*/  UIADD3 UR5, UPT, UPT, UR4, 0x5800, URZ ;  /* 0x0000580004057890 */ /* 0x000fc8000fffe0ff */
[----:B------:R-:W-:Y:S01]  /*3a70*/  USHF.R.U32.HI UR5, URZ, 0x4, UR5 ;  /* 0x00000004ff057899 */ /* 0x000fe20008011605 */
[----:B------:R-:W-:Y:S03]  /*3a80*/  LDS R5, [UR4+0x1a8] ;  /* 0x0001a804ff057984 */ /* 0x000fe60008000800 */
[----:B------:R-:W-:-:S04]  /*3a90*/  ULOP3.LUT UR5, UR5, 0x3fc0, URZ, 0xc0, !UPT ;  /* 0x00003fc005057892 */ /* 0x000fc8000f8ec0ff */
[----:B------:R-:W-:-:S06]  /*3aa0*/  ULOP3.LUT UR5, UR5, 0x10000, URZ, 0xfc, !UPT ;  /* 0x0001000005057892 */ /* 0x000fcc000f8efcff */
[----:B------:R-:W-:-:S05]  /*3ab0*/  IMAD.U32 R8, RZ, RZ, UR5 ;  /* 0x00000005ff087e24 */ /* 0x000fca000f8e00ff */
[----:B------:R-:W1:Y:S01]  /*3ac0*/  LDCU UR5, c[0x0][0x624] ;  /* 0x0000c480ff0577ac */ /* 0x000e620008000800 */
[----:B------:R-:W2:Y:S01]  /*3ad0*/  SHFL.IDX PT, R8, R8, RZ, 0x1f ;  /* 0x00001fff08087589 */ /* 0x000ea200000e0000 */
[----:B-1----:R-:W-:Y:S01]  /*3ae0*/  UISETP.GE.AND UP0, UPT, UR8, UR5, UPT ;  /* 0x000000050800728c */ /* 0x002fe2000bf06270 */
[----:B--2---:R-:W-:-:S08]  /*3af0*/  R2UR UR30, R8 ;  /* 0x00000000081e72ca */ /* 0x004fd000000e0000 */
[----:B------:R-:W-:Y:S07]  /*3b00*/  BRA.U UP0, `(.L_x_40) ;  /* 0x0000001100f07547 */ /* 0x000fee000b800000 */
[----:B------:R-:W1:Y:S01]  /*3b10*/  LDCU UR8, c[0x0][0x38c] ;  /* 0x00007180ff0877ac */ /* 0x000e620008000800 */
[----:B------:R-:W-:Y:S02]  /*3b20*/  R2UR UR6, R6 ;  /* 0x00000000060672ca */ /* 0x000fe400000e0000 */
[----:B------:R-:W-:Y:S02]  /*3b30*/  CS2R R16, SRZ ;  /* 0x0000000000107805 */ /* 0x000fe4000001ff00 */
[----:B------:R-:W-:Y:S01]  /*3b40*/  R2UR UR7, R7 ;  /* 0x00000000070772ca */ /* 0x000fe200000e0000 */
[----:B------:R-:W-:Y:S01]  /*3b50*/  IMAD.MOV.U32 R18, RZ, RZ, RZ ;  /* 0x000000ffff127224 */ /* 0x000fe200078e00ff */
[----:B------:R-:W-:Y:S01]  /*3b60*/  R2UR UR35, R2 ;  /* 0x00000000022372ca */ /* 0x000fe200000e0000 */
[----:B------:R-:W-:Y:S02]  /*3b70*/  UIADD3 UR28, UPT, UPT, UR30, 0x100, URZ ;  /* 0x000001001e1c7890 */ /* 0x000fe4000fffe0ff */
[----:B------:R-:W-:-:S02]  /*3b80*/  UIADD3 UR26, UPT, UPT, UR30, 0x200, URZ ;  /* 0x000002001e1a7890 */ /* 0x000fc4000fffe0ff */
[----:B------:R-:W-:Y:S02]  /*3b90*/  UIADD3 UR24, UPT, UPT, UR30, 0x300, URZ ;  /* 0x000003001e187890 */ /* 0x000fe4000fffe0ff */
[----:B------:R-:W-:Y:S02]  /*3ba0*/  UIADD3 UR22, UPT, UPT, UR30, 0x400, URZ ;  /* 0x000004001e167890 */ /* 0x000fe4000fffe0ff */
[----:B------:R-:W-:Y:S02]  /*3bb0*/  ULOP3.LUT UR66, UR6, 0xffff, URZ, 0xc0, !UPT ;  /* 0x0000ffff06427892 */ /* 0x000fe4000f8ec0ff */
[----:B------:R-:W-:Y:S02]  /*3bc0*/  ULOP3.LUT UR34, UR6, 0xffff, URZ, 0xc0, !UPT ;  /* 0x0000ffff06227892 */ /* 0x000fe4000f8ec0ff */
[----:B------:R-:W-:Y:S02]  /*3bd0*/  ULOP3.LUT UR32, UR6, 0xffff, URZ, 0xc0, !UPT ;  /* 0x0000ffff06207892 */ /* 0x000fe4000f8ec0ff */
[----:B------:R-:W-:-:S02]  /*3be0*/  ULOP3.LUT UR63, UR6, 0xffff, URZ, 0xc0, !UPT ;  /* 0x0000ffff063f7892 */ /* 0x000fc4000f8ec0ff */
[----:B------:R-:W-:Y:S02]  /*3bf0*/  ULOP3.LUT UR62, UR6, 0xffff, URZ, 0xc0, !UPT ;  /* 0x0000ffff063e7892 */ /* 0x000fe4000f8ec0ff */
[----:B-1----:R-:W-:Y:S02]  /*3c00*/  UIADD3 UR6, UPT, UPT, -UR8, URZ, URZ ;  /* 0x000000ff08067290 */ /* 0x002fe4000fffe1ff */
[----:B------:R-:W-:Y:S02]  /*3c10*/  UISETP.NE.AND UP1, UPT, UR7, URZ, UPT ;  /* 0x000000ff0700728c */ /* 0x000fe4000bf25270 */
[----:B------:R-:W-:Y:S02]  /*3c20*/  UIADD3 UR7, UPT, UPT, UR8, -0x1, URZ ;  /* 0xffffffff08077890 */ /* 0x000fe4000fffe0ff */
[----:B------:R-:W-:Y:S02]  /*3c30*/  USHF.R.S32.HI UR6, URZ, 0x1f, UR6 ;  /* 0x0000001fff067899 */ /* 0x000fe40008011406 */
[----:B------:R-:W-:-:S02]  /*3c40*/  UISETP.GT.AND UP0, UPT, UR8, URZ, UPT ;  /* 0x000000ff0800728c */ /* 0x000fc4000bf04270 */
[----:B------:R-:W-:Y:S02]  /*3c50*/  USHF.R.S32.HI UR21, URZ, 0x1f, UR7 ;  /* 0x0000001fff157899 */ /* 0x000fe40008011407 */
[----:B------:R-:W-:Y:S02]  /*3c60*/  ULEA.HI UR6, UR6, -UR8, URZ, 0x7 ;  /* 0x8000000806067291 */ /* 0x000fe4000f8f38ff */
[----:B------:R-:W-:Y:S02]  /*3c70*/  ULEA.HI UR21, UR21, UR7, URZ, 0x7 ;  /* 0x0000000715157291 */ /* 0x000fe4000f8f38ff */
[----:B------:R-:W-:Y:S02]  /*3c80*/  USHF.R.S32.HI UR6, URZ, 0x7, UR6 ;  /* 0x00000007ff067899 */ /* 0x000fe40008011406 */
[----:B------:R-:W-:Y:S01]  /*3c90*/  USHF.R.S32.HI UR21, URZ, 0x7, UR21 ;  /* 0x00000007ff157899 */ /* 0x000fe20008011415 */
[----:B------:R-:W-:Y:S01]  /*3ca0*/  UMOV UR5, URZ ;  /* 0x000000ff00057c82 */ /* 0x000fe20008000000 */
[----:B------:R-:W-:Y:S01]  /*3cb0*/  UIADD3 UR67, UPT, UPT, UR4, 0x130, URZ ;  /* 0x0000013004437890 */ /* 0x000fe2000fffe0ff */
[----:B------:R-:W-:Y:S01]  /*3cc0*/  UMOV UR60, 0x0 ;  /* 0x00000000003c7882 */ /* 0x000fe20000000000 */
        /* <DEDUP_REMOVED lines=25> */
[----:B------:R-:W-:-:S02]  /*3e60*/  UIADD3 UR33, UPT, UPT, UR4, 0x130, URZ ;  /* 0x0000013004217890 */ /* 0x000fc4000fffe0ff */
[----:B------:R-:W-:Y:S02]  /*3e70*/  UIADD3 UR65, UPT, UPT, UR4, 0x8, URZ ;  /* 0x0000000804417890 */ /* 0x000fe4000fffe0ff */
[----:B------:R-:W-:Y:S01]  /*3e80*/  UIADD3 UR64, UPT, UPT, UR4, 0x150, URZ ;  /* 0x0000015004407890 */ /* 0x000fe2000fffe0ff */
[----:B------:R-:W-:Y:S01]  /*3e90*/  UMOV UR31, 0xc0004010 ;  /* 0xc0004010001f7882 */ /* 0x000fe20000000000 */
[----:B------:R-:W-:Y:S01]  /*3ea0*/  UMOV UR29, 0xc0004010 ;  /* 0xc0004010001d7882 */ /* 0x000fe20000000000 */
[----:B------:R-:W-:Y:S01]  /*3eb0*/  UMOV UR27, 0xc0004010 ;  /* 0xc0004010001b7882 */ /* 0x000fe20000000000 */
[----:B------:R-:W-:Y:S01]  /*3ec0*/  @!UP0 ULOP3.LUT UR21, URZ, UR6, URZ, 0x33, !UPT ;  /* 0x00000006ff158292 */ /* 0x000fe2000f8e33ff */
        /* <DEDUP_REMOVED lines=11> */
[----:B------:R-:W-:-:S05]  /*3f80*/  UMOV UR69, 0x10150010 ;  /* 0x1015001000457882 */ /* 0x000fca0000000000 */
.L_x_53:
[----:B-1----:R-:W1:Y:S02]  /*3f90*/  S2UR UR6, SR_CgaSize ;  /* 0x00000000000679c3 */ /* 0x002e640000008a00 */
[----:B-1----:R-:W-:-:S12]  /*3fa0*/  UIMAD UR6, UR6, -0xa0, URZ ;  /* 0xffffff60060678a4 */ /* 0x002fd8000f8e02ff */
[----:B------:R-:W1:Y:S02]  /*3fb0*/  LDCU UR6, c[0x0][UR6+0x2c0] ;  /* 0x00005800060677ac */ /* 0x000e640008000800 */
[----:B-1----:R-:W-:Y:S01]  /*3fc0*/  UIADD3 UR35, UPT, UPT, UR6, UR35, URZ ;  /* 0x0000002306237290 */ /* 0x002fe2000fffe0ff */
[----:B--23--:R-:W-:Y:S11]  /*3fd0*/  BRA.U UP1, `(.L_x_41) ;  /* 0x0000000d01b07547 */ /* 0x00cff6000b800000 */
[----:B------:R-:W-:Y:S02]  /*3fe0*/  SHF.L.U32 R10, R17, 0x1f, RZ ;  /* 0x0000001f110a7819 */ /* 0x000fe400000006ff */
[----:B------:R-:W-:Y:S02]  /*3ff0*/  SHF.L.U32 R8, R16, 0x1f, RZ ;  /* 0x0000001f10087819 */ /* 0x000fe400000006ff */
[----:B------:R-:W1:Y:S02]  /*4000*/  SYNCS.PHASECHK.TRANS64.TRYWAIT P0, [UR4], R10 ;  /* 0x0000000aff0075a7 */ /* 0x000e640008001104 */
[----:B-1----:R-:W-:Y:S05]  /*4010*/  @!P0 BRA `(.L_x_42) ;  /* 0x0000008000208947 */ /* 0x002fea0003800000 */
.L_x_110:
[----:B------:R-:W-:-:S09]  /*4020*/  ULEA UR14, UR5, UR4, 0x3 ;  /* 0x00000004050e7291 */ /* 0x000fd2000f8e18ff */
[----:B------:R-:W2:Y:S02]  /*4030*/  SYNCS.PHASECHK.TRANS64.TRYWAIT P0, [UR14+0x10], R8 ;  /* 0x00001008ff0075a7 */ /* 0x000ea4000800110e */
[----:B--2---:R-:W-:Y:S05]  /*4040*/  @!P0 BRA `(.L_x_43) ;  /* 0x0000008000308947 */ /* 0x004fea0003800000 */
.L_x_112:
[----:B------:R-:W-:Y:S01]  /*4050*/  UIMAD UR12, UR5, 0x2800, UR4 ;  /* 0x00002800050c78a4 */ /* 0x000fe2000f8e0204 */
[----:B-1----:R-:W-:Y:S01]  /*4060*/  IMAD.MOV.U32 R6, RZ, RZ, RZ ;  /* 0x000000ffff067224 */ /* 0x002fe200078e00ff */
[----:B------:R-:W-:Y:S01]  /*4070*/  UMOV UR16, 0x0 ;  /* 0x0000000000107882 */ /* 0x000fe20000000000 */
[----:B------:R-:W-:Y:S01]  /*4080*/  UMOV UR17, 0x10200010 ;  /* 0x1020001000117882 */ /* 0x000fe20000000000 */
[----:B------:R-:W-:Y:S02]  /*4090*/  UIADD3 UR12, UPT, UPT, UR12, 0xa800, URZ ;  /* 0x0000a8000c0c7890 */ /* 0x000fe4000fffe0ff */
[C---:B------:R-:W-:Y:S01]  /*40a0*/  R2UR UR6, R6.reuse ;  /* 0x00000000060672ca */ /* 0x040fe200000e0000 */
[----:B------:R-:W-:Y:S01]  /*40b0*/  UMOV UR13, 0xc0004010 ;  /* 0xc0004010000d7882 */ /* 0x000fe20000000000 */
[----:B------:R-:W-:Y:S01]  /*40c0*/  USHF.R.U32.HI UR12, URZ, 0x4, UR12 ;  /* 0x00000004ff0c7899 */ /* 0x000fe2000801160c */
[----:B------:R-:W-:Y:S01]  /*40d0*/  R2UR UR15, R6 ;  /* 0x00000000060f72ca */ /* 0x000fe200000e0000 */
[----:B------:R-:W-:Y:S01]  /*40e0*/  UMOV UR18, 0x0 ;  /* 0x0000000000127882 */ /* 0x000fe20000000000 */
[----:B------:R-:W-:Y:S01]  /*40f0*/  UMOV UR19, 0x10200010 ;  /* 0x1020001000137882 */ /* 0x000fe20000000000 */
[----:B------:R-:W-:Y:S01]  /*4100*/  ULOP3.LUT UR12, UR12, 0x3fc0, URZ, 0xc0, !UPT ;  /* 0x00003fc00c0c7892 */ /* 0x000fe2000f8ec0ff */
[----:B------:R-:W-:Y:S01]  /*4110*/  UMOV UR9, 0xc0004010 ;  /* 0xc000401000097882 */ /* 0x000fe20000000000 */
[----:B------:R-:W-:-:S02]  /*4120*/  UIADD3 UR14, UPT, UPT, UR14, 0xa0, URZ ;  /* 0x000000a00e0e7890 */ /* 0x000fc4000fffe0ff */
[----:B------:R-:W-:Y:S02]  /*4130*/  ULOP3.LUT UR12, UR12, 0x10000, URZ, 0xfc, !UPT ;  /* 0x000100000c0c7892 */ /* 0x000fe4000f8efcff */
[----:B------:R-:W-:Y:S02]  /*4140*/  UIADD3 UR5, UPT, UPT, UR5, 0x1, URZ ;  /* 0x0000000105057890 */ /* 0x000fe4000fffe0ff */
[----:B------:R-:W-:Y:S02]  /*4150*/  UIADD3 UR8, UPT, UPT, UR12, 0x80, URZ ;  /* 0x000000800c087890 */ /* 0x000fe4000fffe0ff */
[----:B------:R-:W-:Y:S01]  /*4160*/  UIADD3 UR10, UPT, UPT, UR12, 0x100, URZ ;  /* 0x000001000c0a7890 */ /* 0x000fe2000fffe0ff */
[----:B------:R-:W-:Y:S02]  /*4170*/  UMOV UR11, 0xc0004010 ;  /* 0xc0004010000b7882 */ /* 0x000fe40000000000 */
[----:B------:R1:W-:Y:S01]  /*4180*/  UTCHMMA.2CTA gdesc[UR30], gdesc[UR12], tmem[UR6], tmem[UR16], idesc[UR17], !UPT ;  /* 0x00ff100c1e0075ea */ /* 0x0003e2000fa00006 */
[----:B------:R-:W-:Y:S01]  /*4190*/  UMOV UR7, 0xc0004010 ;  /* 0xc000401000077882 */ /* 0x000fe20000000000 */
[----:B------:R-:W-:Y:S01]  /*41a0*/  UISETP.NE.AND UP0, UPT, UR5, 0x12, UPT ;  /* 0x000000120500788c */ /* 0x000fe2000bf05270 */
[C---:B-1----:R-:W-:Y:S01]  /*41b0*/  R2UR UR16, R6.reuse ;  /* 0x00000000061072ca */ /* 0x042fe200000e0000 */
[----:B------:R-:W-:Y:S01]  /*41c0*/  UIADD3 UR6, UPT, UPT, UR12, 0x180, URZ ;  /* 0x000001800c067890 */ /* 0x000fe2000fffe0ff */
[----:B------:R-:W-:-:S11]  /*41d0*/  R2UR UR13, R6 ;  /* 0x00000000060d72ca */ /* 0x000fd600000e0000 */
[----:B------:R1:W-:Y:S01]  /*41e0*/  UTCHMMA.2CTA gdesc[UR28], gdesc[UR8], tmem[UR16], tmem[UR18], idesc[UR19], UPT ;  /* 0x00ff12081c0075ea */ /* 0x0003e2000ba00010 */
[----:B------:R2:W-:Y:S01]  /*41f0*/  UTCHMMA.2CTA gdesc[UR26], gdesc[UR10], tmem[UR15], tmem[UR18], idesc[UR19], UPT ;  /* 0x00ff120a1a0075ea */ /* 0x0005e2000ba0000f */
[----:B------:R3:W-:Y:S01]  /*4200*/  UTCHMMA.2CTA gdesc[UR24], gdesc[UR6], tmem[UR13], tmem[UR18], idesc[UR19], UPT ;  /* 0x00ff1206180075ea */ /* 0x0007e2000ba0000d */
[----:B-1----:R-:W-:Y:S01]  /*4210*/  UIADD3 UR8, UPT, UPT, UR12, 0x200, URZ ;  /* 0x000002000c087890 */ /* 0x002fe2000fffe0ff */
[----:B------:R-:W-:Y:S01]  /*4220*/  R2UR UR12, R6 ;  /* 0x00000000060c72ca */ /* 0x000fe200000e0000 */
[----:B--2---:R-:W-:Y:S01]  /*4230*/  UMOV UR10, 0x3 ;  /* 0x00000003000a7882 */ /* 0x004fe20000000000 */
[----:B---3--:R-:W-:-:S06]  /*4240*/  USEL UR6, URZ, 0x1, UP0 ;  /* 0x00000001ff067887 */ /* 0x008fcc0008000000 */
[----:B------:R-:W-:Y:S01]  /*4250*/  LOP3.LUT R16, R16, UR6, RZ, 0x3c, !PT ;  /* 0x0000000610107c12 */ /* 0x000fe2000f8e3cff */
[----:B------:R-:W-:Y:S02]  /*4260*/  USEL UR6, UR5, URZ, UP0 ;  /* 0x000000ff05067287 */ /* 0x000fe40008000000 */
[----:B------:R-:W-:Y:S02]  /*4270*/  UISETP.GE.AND UP0, UPT, UR21, 0x1, UPT ;  /* 0x000000011500788c */ /* 0x000fe4000bf06270 */
[----:B------:R1:W-:Y:S01]  /*4280*/  UTCHMMA.2CTA gdesc[UR22], gdesc[UR8], tmem[UR12], tmem[UR18], idesc[UR19], UPT ;  /* 0x00ff1208160075ea */ /* 0x0003e2000ba0000c */
[----:B------:R1:W-:Y:S01]  /*4290*/  UTCBAR.2CTA.MULTICAST [UR67], URZ, UR10 ;  /* 0x000000ff430073e9 */ /* 0x0003e2000820080a */
[----:B------:R1:W-:Y:S01]  /*42a0*/  UTCBAR.2CTA.MULTICAST [UR14], URZ, UR66 ;  /* 0x000000ff0e0073e9 */ /* 0x0003e20008200842 */
[----:B------:R-:W-:-:S04]  /*42b0*/  UMOV UR5, URZ ;  /* 0x000000ff00057c82 */ /* 0x000fc80008000000 */
[----:B------:R-:W-:Y:S05]  /*42c0*/  BRA.U !UP0, `(.L_x_44) ;  /* 0x0000000508c47547 */ /* 0x000fea000b800000 */
[----:B------:R-:W-:Y:S02]  /*42d0*/  CS2R R10, SRZ ;  /* 0x00000000000a7805 */ /* 0x000fe4000001ff00 */
[----:B------:R-:W-:Y:S01]  /*42e0*/  CS2R R8, SRZ ;  /* 0x0000000000087805 */ /* 0x000fe2000001ff00 */
[----:B------:R-:W-:Y:S01]  /*42f0*/  IMAD.MOV.U32 R6, RZ, RZ, RZ ;  /* 0x000000ffff067224 */ /* 0x000fe200078e00ff */
[----:B------:R-:W-:Y:S01]  /*4300*/  UMOV UR5, URZ ;  /* 0x000000ff00057c82 */ /* 0x000fe20008000000 */
[----:B------:R-:W-:-:S05]  /*4310*/  UMOV UR20, URZ ;  /* 0x000000ff00147c82 */ /* 0x000fca0008000000 */
.L_x_49:
[----:B--2---:R-:W-:Y:S01]  /*4320*/  ULEA UR16, UR6, UR4, 0x3 ;  /* 0x0000000406107291 */ /* 0x004fe2000f8e18ff */
[----:B-1----:R-:W-:Y:S01]  /*4330*/  SHF.L.U32 R21, R16, 0x1f, RZ ;  /* 0x0000001f10157819 */ /* 0x002fe200000006ff */
[----:B------:R-:W-:Y:S01]  /*4340*/  UISETP.NE.U32.AND UP0, UPT, UR5, URZ, UPT ;  /* 0x000000ff0500728c */ /* 0x000fe2000bf05070 */
[----:B------:R-:W-:Y:S06]  /*4350*/  SHF.L.U32 R15, R18, 0x1f, RZ ;  /* 0x0000001f120f7819 */ /* 0x000fec00000006ff */
[----:B------:R-:W2:Y:S02]  /*4360*/  SYNCS.PHASECHK.TRANS64.TRYWAIT P0, [UR16+0x10], R21 ;  /* 0x00001015ff0075a7 */ /* 0x000ea40008001110 */
[----:B--2---:R-:W-:Y:S05]  /*4370*/  @!P0 BRA `(.L_x_45) ;  /* 0x0000007c00808947 */ /* 0x004fea0003800000 */
.L_x_114:
[----:B------:R-:W3:Y:S01]  /*4380*/  SYNCS.PHASECHK.TRANS64.TRYWAIT P0, [UR4+0x138], R15 ;  /* 0x0001380fff0075a7 */ /* 0x000ee20008001104 */
[----:B------:R-:W-:Y:S01]  /*4390*/  UIMAD UR5, UR6, 0x2800, UR4 ;  /* 0x00002800060578a4 */ /* 0x000fe2000f8e0204 */
[----:B------:R-:W-:Y:S01]  /*43a0*/  HFMA2 R13, -RZ, RZ, 0, 3.814697265625e-06 ;  /* 0x00000040ff0d7431 */ /* 0x000fe200000001ff */
[----:B--2---:R-:W-:Y:S02]  /*43b0*/  MOV R12, 0x100 ;  /* 0x00000100000c7802 */ /* 0x004fe40000000f00 */
[----:B------:R-:W-:Y:S04]  /*43c0*/  UIADD3 UR5, UPT, UPT, UR5, 0xa800, URZ ;  /* 0x0000a80005057890 */ /* 0x000fe8000fffe0ff */
[----:B------:R-:W-:Y:S04]  /*43d0*/  USHF.R.U32.HI UR5, URZ, 0x4, UR5 ;  /* 0x00000004ff057899 */ /* 0x000fe80008011605 */
[----:B------:R-:W-:Y:S04]  /*43e0*/  ULOP3.LUT UR5, UR5, 0x3fc0, URZ, 0xc0, !UPT ;  /* 0x00003fc005057892 */ /* 0x000fe8000f8ec0ff */
[----:B------:R-:W-:Y:S01]  /*43f0*/  ULOP3.LUT UR5, UR5, 0x80000, URZ, 0xfc, !UPT ;  /* 0x0008000005057892 */ /* 0x000fe2000f8efcff */
[----:B---3--:R-:W-:Y:S11]  /*4400*/  @!P0 BRA `(.L_x_46) ;  /* 0x0000007c00788947 */ /* 0x008ff60003800000 */
.L_x_116:
[----:B------:R-:W-:Y:S01]  /*4410*/  R2UR UR13, R13 ;  /* 0x000000000d0d72ca */ /* 0x000fe200000e0000 */
[----:B-1----:R-:W-:Y:S01]  /*4420*/  UIADD3 UR8, UPT, UPT, UR5, 0x10, URZ ;  /* 0x0000001005087890 */ /* 0x002fe2000fffe0ff */
[----:B------:R-:W-:Y:S01]  /*4430*/  R2UR UR14, R12 ;  /* 0x000000000c0e72ca */ /* 0x000fe200000e0000 */
[----:B------:R-:W-:Y:S01]  /*4440*/  IMAD.MOV.U32 R13, RZ, RZ, 0x48 ;  /* 0x00000048ff0d7424 */ /* 0x000fe200078e00ff */
[----:B------:R-:W-:Y:S01]  /*4450*/  UMOV UR10, UR5 ;  /* 0x00000005000a7c82 */ /* 0x000fe20008000000 */
[----:B------:R-:W-:Y:S01]  /*4460*/  IMAD.MOV.U32 R12, RZ, RZ, 0x100 ;  /* 0x00000100ff0c7424 */ /* 0x000fe200078e00ff */
[----:B------:R-:W-:Y:S01]  /*4470*/  UMOV UR11, 0x4080 ;  /* 0x00004080000b7882 */ /* 0x000fe20000000000 */
[----:B------:R-:W-:Y:S01]  /*4480*/  UMOV UR9, 0x4080 ;  /* 0x0000408000097882 */ /* 0x000fe20000000000 */
[----:B------:R-:W-:Y:S01]  /*4490*/  R2UR UR12, R13 ;  /* 0x000000000d0c72ca */ /* 0x000fe200000e0000 */
[----:B------:R-:W-:Y:S01]  /*44a0*/  IMAD.MOV.U32 R13, RZ, RZ, 0x50 ;  /* 0x00000050ff0d7424 */ /* 0x000fe200078e00ff */
[C---:B------:R-:W-:Y:S04]  /*44b0*/  R2UR UR15, R12.reuse ;  /* 0x000000000c0f72ca */ /* 0x040fe800000e0000 */
[----:B------:R-:W-:Y:S01]  /*44c0*/  R2UR UR7, R13 ;  /* 0x000000000d0772ca */ /* 0x000fe200000e0000 */
[----:B------:R1:W-:Y:S01]  /*44d0*/  UTCHMMA.2CTA tmem[UR13], gdesc[UR10], tmem[UR14], tmem[UR60], idesc[UR61], UP0 ;  /* 0x00ff3c0a0d0079ea */ /* 0x0003e2000820000e */
[----:B------:R-:W-:Y:S07]  /*44e0*/  IMAD.MOV.U32 R13, RZ, RZ, 0x58 ;  /* 0x00000058ff0d7424 */ /* 0x000fee00078e00ff */
[----:B------:R3:W-:Y:S01]  /*44f0*/  UTCHMMA.2CTA tmem[UR12], gdesc[UR8], tmem[UR15], tmem[UR58], idesc[UR59], UPT ;  /* 0x00ff3a080c0079ea */ /* 0x0007e2000ba0000f */
[C---:B-1----:R-:W-:Y:S01]  /*4500*/  R2UR UR14, R12.reuse ;  /* 0x000000000c0e72ca */ /* 0x042fe200000e0000 */
[----:B------:R-:W-:Y:S01]  /*4510*/  UIADD3 UR10, UPT, UPT, UR5, 0x20, URZ ;  /* 0x00000020050a7890 */ /* 0x000fe2000fffe0ff */
[----:B------:R-:W-:Y:S01]  /*4520*/  R2UR UR13, R13 ;  /* 0x000000000d0d72ca */ /* 0x000fe200000e0000 */
[----:B------:R-:W-:Y:S01]  /*4530*/  IMAD.MOV.U32 R13, RZ, RZ, 0x60 ;  /* 0x00000060ff0d7424 */ /* 0x000fe200078e00ff */
[----:B---3--:R-:W-:Y:S04]  /*4540*/  UIADD3 UR8, UPT, UPT, UR5, 0x30, URZ ;  /* 0x0000003005087890 */ /* 0x008fe8000fffe0ff */
[----:B------:R-:W-:Y:S01]  /*4550*/  R2UR UR12, R13 ;  /* 0x000000000d0c72ca */ /* 0x000fe200000e0000 */
[----:B------:R-:W-:Y:S04]  /*4560*/  IMAD.MOV.U32 R13, RZ, RZ, 0x68 ;  /* 0x00000068ff0d7424 */ /* 0x000fe800078e00ff */
[----:B------:R1:W-:Y:S02]  /*4570*/  UTCHMMA.2CTA tmem[UR7], gdesc[UR10], tmem[UR14], tmem[UR56], idesc[UR57], UPT ;  /* 0x00ff380a070079ea */ /* 0x0003e4000ba0000e */
[----:B------:R3:W-:Y:S01]  /*4580*/  UTCHMMA.2CTA tmem[UR13], gdesc[UR8], tmem[UR15], tmem[UR54], idesc[UR55], UPT ;  /* 0x00ff36080d0079ea */ /* 0x0007e2000ba0000f */
[----:B-1----:R-:W-:Y:S01]  /*4590*/  R2UR UR7, R13 ;  /* 0x000000000d0772ca */ /* 0x002fe200000e0000 */
[----:B------:R-:W-:Y:S01]  /*45a0*/  UIADD3 UR10, UPT, UPT, UR5, 0x40, URZ ;  /* 0x00000040050a7890 */ /* 0x000fe2000fffe0ff */
[----:B------:R-:W-:Y:S01]  /*45b0*/  IMAD.MOV.U32 R13, RZ, RZ, 0x70 ;  /* 0x00000070ff0d7424 */ /* 0x000fe200078e00ff */
[----:B---3--:R-:W-:Y:S01]  /*45c0*/  R2UR UR13, R12 ;  /* 0x000000000c0d72ca */ /* 0x008fe200000e0000 */
[----:B------:R-:W-:Y:S06]  /*45d0*/  UIADD3 UR8, UPT, UPT, UR5, 0x50, URZ ;  /* 0x0000005005087890 */ /* 0x000fec000fffe0ff */
[----:B------:R1:W-:Y:S06]  /*45e0*/  UTCHMMA.2CTA tmem[UR12], gdesc[UR10], tmem[UR14], tmem[UR52], idesc[UR53], UPT ;  /* 0x00ff340a0c0079ea */ /* 0x0003ec000ba0000e */
[----:B------:R1:W-:Y:S01]  /*45f0*/  UTCHMMA.2CTA tmem[UR7], gdesc[UR8], tmem[UR13], tmem[UR50], idesc[UR51], UPT ;  /* 0x00ff3208070079ea */ /* 0x0003e2000ba0000d */
[----:B------:R-:W3:Y:S02]  /*4600*/  SYNCS.PHASECHK.TRANS64.TRYWAIT P0, [UR4+0x140], R15 ;  /* 0x0001400fff0075a7 */ /* 0x000ee40008001104 */
[----:B-1-3--:R-:W-:Y:S05]  /*4610*/  @!P0 BRA `(.L_x_47) ;  /* 0x0000007c00108947 */ /* 0x00afea0003800000 */
.L_x_118:
[----:B------:R-:W-:Y:S01]  /*4620*/  UIADD3 UR10, UPT, UPT, UR5, 0x60, URZ ;  /* 0x00000060050a7890 */ /* 0x000fe2000fffe0ff */
[----:B------:R-:W-:Y:S01]  /*4630*/  R2UR UR7, R13 ;  /* 0x000000000d0772ca */ /* 0x000fe200000e0000 */
[----:B------:R-:W-:Y:S01]  /*4640*/  UIADD3 UR6, UPT, UPT, UR6, 0x1, URZ ;  /* 0x0000000106067890 */ /* 0x000fe2000fffe0ff */
[----:B------:R-:W-:Y:S01]  /*4650*/  R2UR UR14, R12 ;  /* 0x000000000c0e72ca */ /* 0x000fe200000e0000 */
[----:B------:R-:W-:Y:S01]  /*4660*/  UMOV UR11, 0x4080 ;  /* 0x00004080000b7882 */ /* 0x000fe20000000000 */
[----:B------:R-:W-:Y:S01]  /*4670*/  IMAD.MOV.U32 R13, RZ, RZ, 0x78 ;  /* 0x00000078ff0d7424 */ /* 0x000fe200078e00ff */
[----:B------:R-:W-:Y:S01]  /*4680*/  UISETP.NE.AND UP0, UPT, UR6, 0x12, UPT ;  /* 0x000000120600788c */ /* 0x000fe2000bf05270 */
[----:B------:R-:W-:Y:S01]  /*4690*/  IMAD.MOV.U32 R12, RZ, RZ, 0x100 ;  /* 0x00000100ff0c7424 */ /* 0x000fe200078e00ff */
[----:B------:R-:W-:Y:S02]  /*46a0*/  UIADD3 UR8, UPT, UPT, UR5, 0x70, URZ ;  /* 0x0000007005087890 */ /* 0x000fe4000fffe0ff */
[----:B------:R-:W-:Y:S01]  /*46b0*/  USEL UR5, URZ, 0x1, UP0 ;  /* 0x00000001ff057887 */ /* 0x000fe20008000000 */
[----:B------:R-:W-:Y:S01]  /*46c0*/  R2UR UR12, R13 ;  /* 0x000000000d0c72ca */ /* 0x000fe200000e0000 */
[----:B------:R-:W-:Y:S01]  /*46d0*/  USEL UR6, UR6, URZ, UP0 ;  /* 0x000000ff06067287 */ /* 0x000fe20008000000 */
[----:B------:R-:W-:Y:S01]  /*46e0*/  R2UR UR13, R12 ;  /* 0x000000000c0d72ca */ /* 0x000fe200000e0000 */
[----:B------:R-:W-:Y:S02]  /*46f0*/  UMOV UR9, 0x4080 ;  /* 0x0000408000097882 */ /* 0x000fe40000000000 */
[----:B------:R3:W-:Y:S01]  /*4700*/  UTCHMMA.2CTA tmem[UR7], gdesc[UR10], tmem[UR14], tmem[UR48], idesc[UR49], UPT ;  /* 0x00ff300a070079ea */ /* 0x0007e2000ba0000e */
[----:B------:R-:W-:Y:S01]  /*4710*/  ULEA UR17, UR6, UR4, 0x3 ;  /* 0x0000000406117291 */ /* 0x000fe2000f8e18ff */
[----:B------:R-:W-:Y:S05]  /*4720*/  LOP3.LUT R16, R16, UR5, RZ, 0x3c, !PT ;  /* 0x0000000510107c12 */ /* 0x000fea000f8e3cff */
[----:B--2---:R-:W-:Y:S03]  /*4730*/  IMAD.U32 R15, R16, -0x80000000, RZ ;  /* 0x80000000100f7824 */ /* 0x004fe600078e00ff */
[----:B------:R2:W-:Y:S01]  /*4740*/  UTCHMMA.2CTA tmem[UR12], gdesc[UR8], tmem[UR13], tmem[UR46], idesc[UR47], UPT ;  /* 0x00ff2e080c0079ea */ /* 0x0005e2000ba0000d */
[----:B---3--:R-:W-:Y:S09]  /*4750*/  UIADD3 UR7, UPT, UPT, UR16, 0xa0, URZ ;  /* 0x000000a010077890 */ /* 0x008ff2000fffe0ff */
[----:B------:R2:W-:Y:S01]  /*4760*/  UTCBAR.2CTA.MULTICAST [UR7], URZ, UR34 ;  /* 0x000000ff070073e9 */ /* 0x0005e20008200822 */
[----:B------:R-:W3:Y:S02]  /*4770*/  SYNCS.PHASECHK.TRANS64.TRYWAIT P0, [UR17+0x10], R15 ;  /* 0x0000100fff0075a7 */ /* 0x000ee40008001111 */
[----:B--23--:R-:W-:Y:S05]  /*4780*/  @!P0 BRA `(.L_x_48) ;  /* 0x0000007800d48947 */ /* 0x00cfea0003800000 */
.L_x_120:
[----:B------:R-:W-:Y:S01]  /*4790*/  UIMAD UR5, UR6, 0x2800, UR4 ;  /* 0x00002800060578a4 */ /* 0x000fe2000f8e0204 */
[----:B------:R-:W-:Y:S01]  /*47a0*/  R2UR UR7, R11 ;  /* 0x000000000b0772ca */ /* 0x000fe200000e0000 */
[----:B------:R-:W-:Y:S01]  /*47b0*/  UIADD3 UR6, UPT, UPT, UR6, 0x1, URZ ;  /* 0x0000000106067890 */ /* 0x000fe2000fffe0ff */
[----:B------:R-:W-:Y:S01]  /*47c0*/  R2UR UR19, R10 ;  /* 0x000000000a1372ca */ /* 0x000fe200000e0000 */
[----:B------:R-:W-:Y:S01]  /*47d0*/  UIADD3 UR5, UPT, UPT, UR5, 0xa800, URZ ;  /* 0x0000a80005057890 */ /* 0x000fe2000fffe0ff */
[----:B------:R-:W-:Y:S01]  /*47e0*/  R2UR UR18, R9 ;  /* 0x00000000091272ca */ /* 0x000fe200000e0000 */
[----:B------:R-:W-:Y:S01]  /*47f0*/  UISETP.NE.AND UP0, UPT, UR6, 0x12, UPT ;  /* 0x000000120600788c */ /* 0x000fe2000bf05270 */
[----:B------:R-:W-:Y:S01]  /*4800*/  R2UR UR16, R6 ;  /* 0x00000000061072ca */ /* 0x000fe200000e0000 */
[----:B------:R-:W-:Y:S01]  /*4810*/  USHF.R.U32.HI UR5, URZ, 0x4, UR5 ;  /* 0x00000004ff057899 */ /* 0x000fe20008011605 */
[----:B------:R-:W-:Y:S01]  /*4820*/  LOP3.LUT R18, R18, 0x1, RZ, 0x3c, !PT ;  /* 0x0000000112127812 */ /* 0x000fe200078e3cff */
[----:B------:R-:W-:Y:S02]  /*4830*/  UIADD3 UR20, UPT, UPT, UR20, 0x1, URZ ;  /* 0x0000000114147890 */ /* 0x000fe4000fffe0ff */
[----:B------:R-:W-:Y:S02]  /*4840*/  ULOP3.LUT UR5, UR5, 0x3fc0, URZ, 0xc0, !UPT ;  /* 0x00003fc005057892 */ /* 0x000fe4000f8ec0ff */
[----:B------:R-:W-:Y:S02]  /*4850*/  USEL UR6, UR6, URZ, UP0 ;  /* 0x000000ff06067287 */ /* 0x000fe40008000000 */
[----:B------:R-:W-:Y:S01]  /*4860*/  ULOP3.LUT UR8, UR5, 0x10000, URZ, 0xfc, !UPT ;  /* 0x0001000005087892 */ /* 0x000fe2000f8efcff */
[----:B------:R-:W-:Y:S01]  /*4870*/  UMOV UR9, 0xc0004010 ;  /* 0xc000401000097882 */ /* 0x000fe20000000000 */
[----:B------:R-:W-:Y:S02]  /*4880*/  UMOV UR15, 0xc0004010 ;  /* 0xc0004010000f7882 */ /* 0x000fe40000000000 */
[----:B------:R-:W-:Y:S01]  /*4890*/  UIADD3 UR14, UPT, UPT, UR8, 0x80, URZ ;  /* 0x00000080080e7890 */ /* 0x000fe2000fffe0ff */
[----:B------:R-:W-:Y:S01]  /*48a0*/  R2UR UR5, R8 ;  /* 0x00000000080572ca */ /* 0x000fe200000e0000 */
[----:B------:R-:W-:Y:S02]  /*48b0*/  UIADD3 UR12, UPT, UPT, UR8, 0x100, URZ ;  /* 0x00000100080c7890 */ /* 0x000fe4000fffe0ff */
[----:B------:R-:W-:Y:S01]  /*48c0*/  UIADD3 UR10, UPT, UPT, UR8, 0x180, URZ ;  /* 0x00000180080a7890 */ /* 0x000fe2000fffe0ff */
[----:B------:R2:W-:Y:S01]  /*48d0*/  UTCHMMA.2CTA gdesc[UR30], gdesc[UR8], tmem[UR7], tmem[UR44], idesc[UR45], !UPT ;  /* 0x00ff2c081e0075ea */ /* 0x0005e2000fa00007 */
[----:B------:R-:W-:Y:S01]  /*48e0*/  UMOV UR13, 0xc0004010 ;  /* 0xc0004010000d7882 */ /* 0x000fe20000000000 */
[----:B------:R-:W-:Y:S02]  /*48f0*/  UMOV UR11, 0xc0004010 ;  /* 0xc0004010000b7882 */ /* 0x000fe40000000000 */
[----:B------:R3:W-:Y:S02]  /*4900*/  UTCHMMA.2CTA gdesc[UR28], gdesc[UR14], tmem[UR19], tmem[UR42], idesc[UR43], UPT ;  /* 0x00ff2a0e1c0075ea */ /* 0x0007e4000ba00013 */
[----:B------:R-:W-:Y:S03]  /*4910*/  UTCHMMA.2CTA gdesc[UR26], gdesc[UR12], tmem[UR18], tmem[UR40], idesc[UR41], UPT ;  /* 0x00ff280c1a0075ea */ /* 0x000fe6000ba00012 */
[----:B------:R4:W-:Y:S01]  /*4920*/  UTCHMMA.2CTA gdesc[UR24], gdesc[UR10], tmem[UR5], tmem[UR38], idesc[UR39], UPT ;  /* 0x00ff260a180075ea */ /* 0x0009e2000ba00005 */
[----:B--2---:R-:W-:Y:S02]  /*4930*/  UIADD3 UR8, UPT, UPT, UR8, 0x200, URZ ;  /* 0x0000020008087890 */ /* 0x004fe4000fffe0ff */
[----:B------:R-:W-:Y:S01]  /*4940*/  UIADD3 UR7, UPT, UPT, UR17, 0xa0, URZ ;  /* 0x000000a011077890 */ /* 0x000fe2000fffe0ff */
[----:B---3--:R-:W-:Y:S01]  /*4950*/  UMOV UR14, 0x3 ;  /* 0x00000003000e7882 */ /* 0x008fe20000000000 */
[----:B----4-:R-:W-:Y:S05]  /*4960*/  USEL UR5, URZ, 0x1, UP0 ;  /* 0x00000001ff057887 */ /* 0x010fea0008000000 */
[----:B------:R2:W-:Y:S01]  /*4970*/  UTCHMMA.2CTA gdesc[UR22], gdesc[UR8], tmem[UR16], tmem[UR36], idesc[UR37], UPT ;  /* 0x00ff2408160075ea */ /* 0x0005e2000ba00010 */
[----:B------:R-:W-:Y:S01]  /*4980*/  UISETP.NE.AND UP0, UPT, UR20, UR21, UPT ;  /* 0x000000151400728c */ /* 0x000fe2000bf05270 */
[----:B------:R2:W-:Y:S01]  /*4990*/  UTCBAR.2CTA.MULTICAST [UR33], URZ, UR14 ;  /* 0x000000ff210073e9 */ /* 0x0005e2000820080e */
[----:B------:R2:W-:Y:S01]  /*49a0*/  UTCBAR.2CTA.MULTICAST [UR7], URZ, UR32 ;  /* 0x000000ff070073e9 */ /* 0x0005e20008200820 */
[----:B------:R-:W-:Y:S01]  /*49b0*/  LOP3.LUT R16, R16, UR5, RZ, 0x3c, !PT ;  /* 0x0000000510107c12 */ /* 0x000fe2000f8e3cff */
[----:B------:R-:W-:Y:S05]  /*49c0*/  UMOV UR5, 0x1 ;  /* 0x0000000100057882 */ /* 0x000fea0000000000 */
[----:B------:R-:W-:Y:S05]  /*49d0*/  BRA.U UP0, `(.L_x_49) ;  /* 0xfffffff900507547 */ /* 0x000fea000b83ffff */
.L_x_44:
[----:B--2---:R-:W-:Y:S01]  /*49e0*/  ULEA UR7, UR6, UR4, 0x3 ;  /* 0x0000000406077291 */ /* 0x004fe2000f8e18ff */
[----:B------:R-:W-:Y:S01]  /*49f0*/  SHF.L.U32 R8, R16, 0x1f, RZ ;  /* 0x0000001f10087819 */ /* 0x000fe200000006ff */
[----:B------:R2:W-:Y:S01]  /*4a00*/  UTCBAR.2CTA.MULTICAST [UR65], URZ, UR63 ;  /* 0x000000ff410073e9 */ /* 0x0005e2000820083f */
[----:B------:R-:W-:Y:S01]  /*4a10*/  UISETP.NE.U32.AND UP0, UPT, UR5, URZ, UPT ;  /* 0x000000ff0500728c */ /* 0x000fe2000bf05070 */
[----:B------:R-:W-:-:S05]  /*4a20*/  SHF.L.U32 R10, R18, 0x1f, RZ ;  /* 0x0000001f120a7819 */ /* 0x000fca00000006ff */
[----:B------:R-:W3:Y:S02]  /*4a30*/  SYNCS.PHASECHK.TRANS64.TRYWAIT P0, [UR7+0x10], R8 ;  /* 0x00001008ff0075a7 */ /* 0x000ee40008001107 */
[----:B--23--:R-:W-:Y:S05]  /*4a40*/  @!P0 BRA `(.L_x_50) ;  /* 0x0000007800408947 */ /* 0x00cfea0003800000 */
.L_x_122:
[----:B------:R-:W3:Y:S01]  /*4a50*/  SYNCS.PHASECHK.TRANS64.TRYWAIT P0, [UR4+0x138], R10 ;  /* 0x0001380aff0075a7 */ /* 0x000ee20008001104 */
[----:B------:R-:W-:Y:S01]  /*4a60*/  UIMAD UR5, UR6, 0x2800, UR4 ;  /* 0x00002800060578a4 */ /* 0x000fe2000f8e0204 */
[----:B------:R-:W-:Y:S01]  /*4a70*/  HFMA2 R8, -RZ, RZ, 0, 3.814697265625e-06 ;  /* 0x00000040ff087431 */ /* 0x000fe200000001ff */
[----:B--2---:R-:W-:Y:S02]  /*4a80*/  MOV R6, 0x100 ;  /* 0x0000010000067802 */ /* 0x004fe40000000f00 */
[----:B------:R-:W-:-:S04]  /*4a90*/  UIADD3 UR5, UPT, UPT, UR5, 0xa800, URZ ;  /* 0x0000a80005057890 */ /* 0x000fc8000fffe0ff */
[----:B------:R-:W-:-:S04]  /*4aa0*/  USHF.R.U32.HI UR5, URZ, 0x4, UR5 ;  /* 0x00000004ff057899 */ /* 0x000fc80008011605 */
[----:B------:R-:W-:-:S04]  /*4ab0*/  ULOP3.LUT UR5, UR5, 0x3fc0, URZ, 0xc0, !UPT ;  /* 0x00003fc005057892 */ /* 0x000fc8000f8ec0ff */
[----:B------:R-:W-:Y:S01]  /*4ac0*/  ULOP3.LUT UR5, UR5, 0x80000, URZ, 0xfc, !UPT ;  /* 0x0008000005057892 */ /* 0x000fe2000f8efcff */
[----:B---3--:R-:W-:Y:S11]  /*4ad0*/  @!P0 BRA `(.L_x_51) ;  /* 0x0000007800388947 */ /* 0x008ff60003800000 */
.L_x_124:
[----:B-1----:R-:W-:Y:S01]  /*4ae0*/  R2UR UR14, R8 ;  /* 0x00000000080e72ca */ /* 0x002fe200000e0000 */
[----:B------:R-:W-:Y:S01]  /*4af0*/  IMAD.MOV.U32 R8, RZ, RZ, 0x48 ;  /* 0x00000048ff087424 */ /* 0x000fe200078e00ff */
[----:B------:R-:W-:Y:S01]  /*4b00*/  R2UR UR15, R6 ;  /* 0x00000000060f72ca */ /* 0x000fe200000e0000 */
[----:B------:R-:W-:Y:S01]  /*4b10*/  UMOV UR12, 0x0 ;  /* 0x00000000000c7882 */ /* 0x000fe20000000000 */
[----:B------:R-:W-:Y:S01]  /*4b20*/  UMOV UR13, 0x10150010 ;  /* 0x10150010000d7882 */ /* 0x000fe20000000000 */
[----:B------:R-:W-:Y:S01]  /*4b30*/  UMOV UR10, UR5 ;  /* 0x00000005000a7c82 */ /* 0x000fe20008000000 */
[----:B------:R-:W-:Y:S01]  /*4b40*/  UMOV UR11, 0x4080 ;  /* 0x00004080000b7882 */ /* 0x000fe20000000000 */
[----:B------:R-:W-:Y:S01]  /*4b50*/  IMAD.MOV.U32 R6, RZ, RZ, 0x100 ;  /* 0x00000100ff067424 */ /* 0x000fe200078e00ff */
[----:B------:R-:W-:Y:S01]  /*4b60*/  UIADD3 UR8, UPT, UPT, UR5, 0x10, URZ ;  /* 0x0000001005087890 */ /* 0x000fe2000fffe0ff */
[----:B------:R-:W-:Y:S01]  /*4b70*/  UMOV UR18, 0x0 ;  /* 0x0000000000127882 */ /* 0x000fe20000000000 */
[----:B------:R-:W-:-:S02]  /*4b80*/  UMOV UR19, 0x10150010 ;  /* 0x1015001000137882 */ /* 0x000fc40000000000 */
[----:B------:R-:W-:Y:S01]  /*4b90*/  R2UR UR16, R6 ;  /* 0x00000000061072ca */ /* 0x000fe200000e0000 */
[----:B------:R-:W-:Y:S02]  /*4ba0*/  UMOV UR9, 0x4080 ;  /* 0x0000408000097882 */ /* 0x000fe40000000000 */
[----:B------:R1:W-:Y:S02]  /*4bb0*/  UTCHMMA.2CTA tmem[UR14], gdesc[UR10], tmem[UR15], tmem[UR12], idesc[UR13], UP0 ;  /* 0x00ff0c0a0e0079ea */ /* 0x0003e4000820000f */
[----:B-1----:R-:W-:Y:S01]  /*4bc0*/  R2UR UR13, R8 ;  /* 0x00000000080d72ca */ /* 0x002fe200000e0000 */
[----:B------:R-:W-:Y:S01]  /*4bd0*/  IMAD.MOV.U32 R8, RZ, RZ, 0x50 ;  /* 0x00000050ff087424 */ /* 0x000fe200078e00ff */
[----:B------:R-:W-:Y:S01]  /*4be0*/  R2UR UR15, R6 ;  /* 0x00000000060f72ca */ /* 0x000fe200000e0000 */
[----:B------:R-:W-:-:S03]  /*4bf0*/  UIADD3 UR10, UPT, UPT, UR5, 0x20, URZ ;  /* 0x00000020050a7890 */ /* 0x000fc6000fffe0ff */
[----:B------:R-:W-:Y:S01]  /*4c00*/  R2UR UR12, R8 ;  /* 0x00000000080c72ca */ /* 0x000fe200000e0000 */
[----:B------:R-:W-:-:S05]  /*4c10*/  IMAD.MOV.U32 R8, RZ, RZ, 0x58 ;  /* 0x00000058ff087424 */ /* 0x000fca00078e00ff */
[----:B------:R-:W-:Y:S01]  /*4c20*/  R2UR UR14, R8 ;  /* 0x00000000080e72ca */ /* 0x000fe200000e0000 */
[----:B------:R1:W-:Y:S01]  /*4c30*/  UTCHMMA.2CTA tmem[UR13], gdesc[UR8], tmem[UR16], tmem[UR18], idesc[UR19], UPT ;  /* 0x00ff12080d0079ea */ /* 0x0003e2000ba00010 */
[----:B------:R-:W-:-:S05]  /*4c40*/  IMAD.MOV.U32 R8, RZ, RZ, 0x60 ;  /* 0x00000060ff087424 */ /* 0x000fca00078e00ff */
[----:B------:R3:W-:Y:S01]  /*4c50*/  UTCHMMA.2CTA tmem[UR12], gdesc[UR10], tmem[UR15], tmem[UR18], idesc[UR19], UPT ;  /* 0x00ff120a0c0079ea */ /* 0x0007e2000ba0000f */
[----:B-1----:R-:W-:Y:S01]  /*4c60*/  UIADD3 UR8, UPT, UPT, UR5, 0x30, URZ ;  /* 0x0000003005087890 */ /* 0x002fe2000fffe0ff */
[----:B------:R-:W-:Y:S01]  /*4c70*/  R2UR UR13, R8 ;  /* 0x00000000080d72ca */ /* 0x000fe200000e0000 */
[----:B------:R-:W-:Y:S01]  /*4c80*/  IMAD.MOV.U32 R8, RZ, RZ, 0x68 ;  /* 0x00000068ff087424 */ /* 0x000fe200078e00ff */
[----:B---3--:R-:W-:-:S04]  /*4c90*/  UIADD3 UR10, UPT, UPT, UR5, 0x40, URZ ;  /* 0x00000040050a7890 */ /* 0x008fc8000fffe0ff */
[----:B------:R-:W-:Y:S01]  /*4ca0*/  R2UR UR12, R8 ;  /* 0x00000000080c72ca */ /* 0x000fe200000e0000 */
[----:B------:R-:W-:Y:S01]  /*4cb0*/  IMAD.MOV.U32 R8, RZ, RZ, 0x70 ;  /* 0x00000070ff087424 */ /* 0x000fe200078e00ff */
[----:B------:R1:W-:Y:S05]  /*4cc0*/  UTCHMMA.2CTA tmem[UR14], gdesc[UR8], tmem[UR16], tmem[UR76], idesc[UR77], UPT ;  /* 0x00ff4c080e0079ea */ /* 0x0003ea000ba00010 */
[----:B------:R3:W-:Y:S01]  /*4cd0*/  UTCHMMA.2CTA tmem[UR13], gdesc[UR10], tmem[UR15], tmem[UR74], idesc[UR75], UPT ;  /* 0x00ff4a0a0d0079ea */ /* 0x0007e2000ba0000f */
[----:B-1----:R-:W-:Y:S01]  /*4ce0*/  R2UR UR14, R6 ;  /* 0x00000000060e72ca */ /* 0x002fe200000e0000 */
[----:B------:R-:W-:-:S12]  /*4cf0*/  UIADD3 UR8, UPT, UPT, UR5, 0x50, URZ ;  /* 0x0000005005087890 */ /* 0x000fd8000fffe0ff */
[----:B------:R3:W-:Y:S01]  /*4d00*/  UTCHMMA.2CTA tmem[UR12], gdesc[UR8], tmem[UR14], tmem[UR72], idesc[UR73], UPT ;  /* 0x00ff48080c0079ea */ /* 0x0007e2000ba0000e */
[----:B------:R-:W1:Y:S02]  /*4d10*/  SYNCS.PHASECHK.TRANS64.TRYWAIT P0, [UR4+0x140], R10 ;  /* 0x0001400aff0075a7 */ /* 0x000e640008001104 */
[----:B-1-3--:R-:W-:Y:S05]  /*4d20*/  @!P0 BRA `(.L_x_52) ;  /* 0x0000007400c08947 */ /* 0x00afea0003800000 */
.L_x_126:
[----:B------:R-:W-:Y:S01]  /*4d30*/  R2UR UR14, R8 ;  /* 0x00000000080e72ca */ /* 0x000fe200000e0000 */
[----:B------:R-:W-:Y:S01]  /*4d40*/  IMAD.MOV.U32 R8, RZ, RZ, 0x78 ;  /* 0x00000078ff087424 */ /* 0x000fe200078e00ff */
[----:B------:R-:W-:Y:S01]  /*4d50*/  R2UR UR15, R6 ;  /* 0x00000000060f72ca */ /* 0x000fe200000e0000 */
[----:B------:R-:W-:Y:S01]  /*4d60*/  IMAD.MOV.U32 R6, RZ, RZ, 0x100 ;  /* 0x00000100ff067424 */ /* 0x000fe200078e00ff */
[----:B------:R-:W-:Y:S01]  /*4d70*/  UIADD3 UR10, UPT, UPT, UR5, 0x60, URZ ;  /* 0x00000060050a7890 */ /* 0x000fe2000fffe0ff */
[----:B------:R-:W-:Y:S01]  /*4d80*/  LOP3.LUT R17, R17, 0x1, RZ, 0x3c, !PT ;  /* 0x0000000111117812 */ /* 0x000fe200078e3cff */
[----:B------:R-:W-:Y:S01]  /*4d90*/  UIADD3 UR8, UPT, UPT, UR5, 0x70, URZ ;  /* 0x0000007005087890 */ /* 0x000fe2000fffe0ff */
[----:B------:R-:W-:Y:S01]  /*4da0*/  R2UR UR12, R8 ;  /* 0x00000000080c72ca */ /* 0x000fe200000e0000 */
[----:B------:R-:W-:Y:S01]  /*4db0*/  UIADD3 UR7, UPT, UPT, UR7, 0xa0, URZ ;  /* 0x000000a007077890 */ /* 0x000fe2000fffe0ff */
[----:B------:R-:W-:Y:S01]  /*4dc0*/  R2UR UR13, R6 ;  /* 0x00000000060d72ca */ /* 0x000fe200000e0000 */
[----:B------:R-:W-:Y:S01]  /*4dd0*/  UMOV UR11, 0x4080 ;  /* 0x00004080000b7882 */ /* 0x000fe20000000000 */
[----:B------:R-:W-:Y:S01]  /*4de0*/  UMOV UR9, 0x4080 ;  /* 0x0000408000097882 */ /* 0x000fe20000000000 */
[----:B------:R-:W-:Y:S01]  /*4df0*/  UMOV UR16, 0x3 ;  /* 0x0000000300107882 */ /* 0x000fe20000000000 */
[----:B------:R-:W-:Y:S01]  /*4e00*/  UIADD3 UR6, UPT, UPT, UR6, 0x1, URZ ;  /* 0x0000000106067890 */ /* 0x000fe2000fffe0ff */
[----:B------:R-:W-:Y:S01]  /*4e10*/  LOP3.LUT R18, R18, 0x1, RZ, 0x3c, !PT ;  /* 0x0000000112127812 */ /* 0x000fe200078e3cff */
[----:B------:R3:W-:Y:S02]  /*4e20*/  UTCHMMA.2CTA tmem[UR14], gdesc[UR10], tmem[UR15], tmem[UR70], idesc[UR71], UPT ;  /* 0x00ff460a0e0079ea */ /* 0x0007e4000ba0000f */
[----:B------:R-:W-:-:S04]  /*4e30*/  UISETP.NE.AND UP0, UPT, UR6, 0x12, UPT ;  /* 0x000000120600788c */ /* 0x000fc8000bf05270 */
[----:B------:R-:W-:Y:S01]  /*4e40*/  USEL UR5, URZ, 0x1, UP0 ;  /* 0x00000001ff057887 */ /* 0x000fe20008000000 */
[----:B------:R3:W-:Y:S01]  /*4e50*/  UTCHMMA.2CTA tmem[UR12], gdesc[UR8], tmem[UR13], tmem[UR68], idesc[UR69], UPT ;  /* 0x00ff44080c0079ea */ /* 0x0007e2000ba0000d */
[----:B------:R3:W-:Y:S01]  /*4e60*/  UTCBAR.2CTA.MULTICAST [UR64], URZ, UR16 ;  /* 0x000000ff400073e9 */ /* 0x0007e20008200810 */
[----:B------:R3:W-:Y:S03]  /*4e70*/  UTCBAR.2CTA.MULTICAST [UR7], URZ, UR62 ;  /* 0x000000ff070073e9 */ /* 0x0007e6000820083e */
[----:B------:R-:W-:Y:S01]  /*4e80*/  LOP3.LUT R16, R16, UR5, RZ, 0x3c, !PT ;  /* 0x0000000510107c12 */ /* 0x000fe2000f8e3cff */
[----:B------:R-:W-:-:S12]  /*4e90*/  USEL UR5, UR6, URZ, UP0 ;  /* 0x000000ff06057287 */ /* 0x000fd80008000000 */
.L_x_41:
[----:B------:R-:W4:Y:S02]  /*4ea0*/  LDCU UR6, c[0x0][0x624] ;  /* 0x0000c480ff0677ac */ /* 0x000f240008000800 */
[----:B----4-:R-:W-:-:S09]  /*4eb0*/  UISETP.GE.AND UP0, UPT, UR35, UR6, UPT ;  /* 0x000000062300728c */ /* 0x010fd2000bf06270 */
[----:B------:R-:W-:Y:S05]  /*4ec0*/  BRA.U !UP0, `(.L_x_53) ;  /* 0xfffffff108307547 */ /* 0x000fea000b83ffff */
.L_x_40:
[----:B------:R-:W4:Y:S01]  /*4ed0*/  S2UR UR6, SR_CgaCtaId ;  /* 0x00000000000679c3 */ /* 0x000f220000008800 */
[----:B------:R-:W-:Y:S01]  /*4ee0*/  ELECT P0, URZ, PT ;  /* 0x0000000000ff782f */ /* 0x000fe20003800000 */
[----:B------:R-:W-:Y:S01]  /*4ef0*/  IMAD.MOV.U32 R6, RZ, RZ, 0x1 ;  /* 0x00000001ff067424 */ /* 0x000fe200078e00ff */
[----:B------:R-:W-:-:S05]  /*4f00*/  UIADD3 UR5, UPT, UPT, UR4, 0x1a0, URZ ;  /* 0x000001a004057890 */ /* 0x000fca000fffe0ff */
[----:B------:R-:W-:Y:S01]  /*4f10*/  UVIRTCOUNT.DEALLOC.SMPOOL 0x80 ;  /* 0x000000800000784c */ /* 0x000fe20000000000 */
[----:B------:R-:W-:-:S05]  /*4f20*/  IMAD.U32 R8, RZ, RZ, UR5 ;  /* 0x00000005ff087e24 */ /* 0x000fca000f8e00ff */
[----:B-12---:R-:W-:Y:S01]  /*4f30*/  @P0 MOV R9, 0x40 ;  /* 0x0000004000090802 */ /* 0x006fe20000000f00 */
[----:B----4-:R-:W-:Y:S01]  /*4f40*/  @P0 IMAD.U32 R4, RZ, RZ, UR6 ;  /* 0x00000006ff040e24 */ /* 0x010fe2000f8e00ff */
[----:B------:R-:W1:Y:S04]  /*4f50*/  S2UR UR6, SR_CgaCtaId ;  /* 0x00000000000679c3 */ /* 0x000e680000008800 */
[C---:B------:R-:W-:Y:S02]  /*4f60*/  @P0 LEA R9, R4.reuse, R9, 0x18 ;  /* 0x0000000904090211 */ /* 0x040fe400078ec0ff */
[----:B------:R-:W-:-:S03]  /*4f70*/  LOP3.LUT R4, R4, 0x1, RZ, 0x3c, !PT ;  /* 0x0000000104047812 */ /* 0x000fc600078e3cff */
[----:B------:R2:W-:Y:S01]  /*4f80*/  @P0 STS.U8 [R9], R6 ;  /* 0x0000000609000388 */ /* 0x0005e20000000000 */
[----:B------:R-:W-:Y:S01]  /*4f90*/  PRMT R8, R4, 0x654, R8 ;  /* 0x0000065404087816 */ /* 0x000fe20000000008 */
[----:B------:R-:W-:Y:S01]  /*4fa0*/  IMAD.MOV.U32 R4, RZ, RZ, 0x1 ;  /* 0x00000001ff047424 */ /* 0x000fe200078e00ff */
[----:B------:R-:W-:Y:S06]  /*4fb0*/  BAR.SYNC.DEFER_BLOCKING 0x2, 0x120 ;  /* 0x0084800000007b1d */ /* 0x000fec0000010000 */
[----:B------:R2:W-:Y:S01]  /*4fc0*/  SYNCS.ARRIVE.TRANS64.RED.ART0 RZ, [R8+URZ], R4 ;  /* 0x0000000408ff79a7 */ /* 0x0005e200085004ff */
[----:B------:R-:W4:Y:S02]  /*4fd0*/  SYNCS.PHASECHK.TRANS64.TRYWAIT P0, [UR4+0x1a0], RZ ;  /* 0x0001a0ffff0075a7 */ /* 0x000f240008001104 */
[----:B-12-4-:R-:W-:Y:S05]  /*4fe0*/  @!P0 BRA `(.L_x_54) ;  /* 0x00000074002c8947 */ /* 0x016fea0003800000 */
.L_x_128:
[----:B------:R-:W-:Y:S01]  /*4ff0*/  NOP ;  /* 0x0000000000007918 */ /* 0x000fe20000000000 */
[----:B------:R-:W-:Y:S01]  /*5000*/  UMOV UR4, 0x50 ;  /* 0x0000005000047882 */ /* 0x000fe20000000000 */
[----:B------:R-:W-:Y:S01]  /*5010*/  LOP3.LUT R5, R5, 0xffff, RZ, 0xc0, !PT ;  /* 0x0000ffff05057812 */ /* 0x000fe200078ec0ff */
[----:B------:R-:W-:-:S03]  /*5020*/  ULEA UR6, UR6, UR4, 0x18 ;  /* 0x0000000406067291 */ /* 0x000fc6000f8ec0ff */
[----:B------:R-:W-:Y:S01]  /*5030*/  SHF.R.U32.HI R9, RZ, 0x5, R5 ;  /* 0x00000005ff097819 */ /* 0x000fe20000011605 */
[----:B------:R-:W-:-:S04]  /*5040*/  IMAD.MOV.U32 R5, RZ, RZ, 0xffff ;  /* 0x0000ffffff057424 */ /* 0x000fc800078e00ff */
[----:B------:R-:W-:Y:S01]  /*5050*/  VIADD R8, R9, 0x10 ;  /* 0x0000001009087836 */ /* 0x000fe20000000000 */
[----:B-1----:R-:W1:Y:S01]  /*5060*/  LDS R6, [UR6] ;  /* 0x00000006ff067984 */ /* 0x002e620008000800 */
[----:B------:R-:W-:-:S03]  /*5070*/  SHF.L.U32 R5, R5, R9, RZ ;  /* 0x0000000905057219 */ /* 0x000fc600000006ff */
[----:B------:R-:W-:-:S04]  /*5080*/  SHF.L.U32 R8, R4, R8, RZ ;  /* 0x0000000804087219 */ /* 0x000fc800000006ff */
[----:B------:R-:W-:-:S04]  /*5090*/  LOP3.LUT R8, R8, R5, RZ, 0xfc, !PT ;  /* 0x0000000508087212 */ /* 0x000fc800078efcff */
[C---:B------:R-:W-:Y:S02]  /*50a0*/  LOP3.LUT R5, R8.reuse, 0xffff, RZ, 0xc0, !PT ;  /* 0x0000ffff08057812 */ /* 0x040fe400078ec0ff */
[----:B-1----:R-:W-:-:S04]  /*50b0*/  LOP3.LUT R4, R8, 0xffff, R6, 0x80, !PT ;  /* 0x0000ffff08047812 */ /* 0x002fc800078e8006 */
[----:B------:R-:W-:-:S13]  /*50c0*/  ISETP.NE.AND P0, PT, R4, R5, PT ;  /* 0x000000050400720c */ /* 0x000fda0003f05270 */
[----:B------:R-:W-:Y:S05]  /*50d0*/  @P0 BRA `(.L_x_55) ;  /* 0x0000000000500947 */ /* 0x000fea0003800000 */
[----:B------:R-:W-:Y:S02]  /*50e0*/  SHF.R.U32.HI R4, RZ, 0x10, R6 ;  /* 0x00000010ff047819 */ /* 0x000fe40000011606 */
[----:B------:R-:W-:-:S04]  /*50f0*/  SHF.R.U32.HI R5, RZ, 0x10, R8 ;  /* 0x00000010ff057819 */ /* 0x000fc80000011608 */
[----:B------:R-:W-:-:S04]  /*5100*/  LOP3.LUT R4, R4, R5, RZ, 0xc0, !PT ;  /* 0x0000000504047212 */ /* 0x000fc800078ec0ff */
[----:B------:R-:W-:-:S13]  /*5110*/  ISETP.NE.AND P0, PT, R4, R5, PT ;  /* 0x000000050400720c */ /* 0x000fda0003f05270 */
[----:B------:R-:W-:Y:S05]  /*5120*/  @P0 BRA `(.L_x_56) ;  /* 0x0000000000300947 */ /* 0x000fea0003800000 */
[----:B------:R-:W-:Y:S01]  /*5130*/  R2UR UR4, R8 ;  /* 0x00000000080472ca */ /* 0x000fe200000e0000 */
[----:B------:R-:W1:-:S12]  /*5140*/  S2R R5, SR_LANEID ;  /* 0x0000000000057919 */ /* 0x000e580000000000 */
[----:B------:R-:W-:-:S03]  /*5150*/  ULOP3.LUT UR5, URZ, UR4, URZ, 0x33, !UPT ;  /* 0x00000004ff057292 */ /* 0x000fc6000f8e33ff */
[----:B------:R-:W-:Y:S02]  /*5160*/  VOTEU.ANY UR4, UPT, PT ;  /* 0x0000000000047886 */ /* 0x000fe400038e0100 */
[----:B------:R-:W-:Y:S01]  /*5170*/  UFLO.U32 UR4, UR4 ;  /* 0x00000004000472bd */ /* 0x000fe200080e0000 */
[----:B------:R-:W-:-:S04]  /*5180*/  IMAD.U32 R4, RZ, RZ, UR5 ;  /* 0x00000005ff047e24 */ /* 0x000fc8000f8e00ff */
[----:B---3--:R-:W2:Y:S02]  /*5190*/  REDUX UR7, R4 ;  /* 0x00000000040773c4 */ /* 0x008ea40000000000 */
[----:B------:R3:W-:Y:S01]  /*51a0*/  UTCATOMSWS.AND URZ, UR5 ;  /* 0x0000000500ff79e3 */ /* 0x0007e20008000000 */
[----:B-1----:R-:W-:Y:S01]  /*51b0*/  ISETP.EQ.U32.AND P0, PT, R5, UR4, PT ;  /* 0x0000000405007c0c */ /* 0x002fe2000bf02070 */
[----:B--2---:R-:W-:-:S12]  /*51c0*/  IMAD.U32 R4, RZ, RZ, UR7 ;  /* 0x00000007ff047e24 */ /* 0x004fd8000f8e00ff */
[----:B------:R3:W-:Y:S01]  /*51d0*/  @P0 ATOMS.AND RZ, [UR6], R4 ;  /* 0x00000004ffff098c */ /* 0x0007e2000a800006 */
[----:B------:R-:W-:Y:S05]  /*51e0*/  BRA `(.L_x_57) ;  /* 0x0000000000147947 */ /* 0x000fea0003800000 */
.L_x_56:
[----:B------:R-:W-:Y:S02]  /*51f0*/  MOV R4, 0x5210 ;  /* 0x0000521000047802 */ /* 0x000fe40000000f00 */
[----:B---3--:R-:W-:Y:S05]  /*5200*/  CALL.REL.NOINC `($__internal_0_$__cuda_sm10x_tcgen05_guardrail_trap_col_being_dealloced_not_returned_by_alloc) ;  /* 0x0000007400c87944 */ /* 0x008fea0003c00000 */
[----:B------:R-:W-:Y:S05]  /*5210*/  BRA `(.L_x_57) ;  /* 0x0000000000087947 */ /* 0x000fea0003800000 */
.L_x_55:
[----:B------:R-:W-:Y:S02]  /*5220*/  MOV R4, 0x5240 ;  /* 0x0000524000047802 */ /* 0x000fe40000000f00 */
[----:B---3--:R-:W-:Y:S05]  /*5230*/  CALL.REL.NOINC `($__internal_2_$__cuda_sm10x_tcgen05_guardrail_trap_unallocated_columns_being_dealloced) ;  /* 0x0000007400d47944 */ /* 0x008fea0003c00000 */
.L_x_57:
[----:B------:R-:W-:Y:S01]  /*5240*/  NOP ;  /* 0x0000000000007918 */ /* 0x000fe20000000000 */
[----:B------:R-:W-:Y:S05]  /*5250*/  BRA `(.L_x_58) ;  /* 0x0000000000047947 */ /* 0x000fea0003800000 */
.L_x_9:
[----:B------:R-:W-:Y:S01]  /*5260*/  NOP ;  /* 0x0000000000007918 */ /* 0x000fe20000000000 */
.L_x_58:
[C---:B------:R-:W-:Y:S02]  /*5270*/  ISETP.NE.AND P0, PT, R0.reuse, 0xc, PT ;  /* 0x0000000c0000780c */ /* 0x040fe40003f05270 */
[----:B------:R-:W-:-:S11]  /*5280*/  ISETP.NE.AND P1, PT, R0, 0xd, PT ;  /* 0x0000000d0000780c */ /* 0x000fd60003f25270 */
[----:B------:R-:W-:Y:S05]  /*5290*/  @P0 BRA `(.L_x_59) ;  /* 0x00000000002c0947 */ /* 0x000fea0003800000 */
[----:B------:R-:W4:Y:S01]  /*52a0*/  S2UR UR6, SR_CgaCtaId ;  /* 0x00000000000679c3 */ /* 0x000f220000008800 */
[----:B------:R-:W-:Y:S01]  /*52b0*/  UMOV UR4, 0x400 ;  /* 0x0000040000047882 */ /* 0x000fe20000000000 */
[----:B---3--:R-:W-:Y:S01]  /*52c0*/  UMOV UR5, 0x20 ;  /* 0x0000002000057882 */ /* 0x008fe20000000000 */
[----:B------:R-:W-:Y:S01]  /*52d0*/  ELECT P0, URZ, PT ;  /* 0x0000000000ff782f */ /* 0x000fe20003800000 */
[----:B----4-:R-:W-:Y:S02]  /*52e0*/  ULEA UR6, UR6, UR4, 0x18 ;  /* 0x0000000406067291 */ /* 0x010fe4000f8ec0ff */
[----:B------:R-:W-:-:S04]  /*52f0*/  UIADD3 UR4, UPT, UPT, -UR5, 0x100000, URZ ;  /* 0x0010000005047890 */ /* 0x000fc8000fffe1ff */
[----:B------:R-:W-:Y:S02]  /*5300*/  USHF.L.U32 UR5, UR4, 0xb, URZ ;  /* 0x0000000b04057899 */ /* 0x000fe400080006ff */
[----:B------:R-:W-:Y:S01]  /*5310*/  USHF.L.U32 UR4, UR4, 0x1, URZ ;  /* 0x0000000104047899 */ /* 0x000fe200080006ff */
[----:B------:R-:W3:Y:S11]  /*5320*/  FENCE.VIEW.ASYNC.S ;  /* 0x00000000000073c6 */ /* 0x000ef60000000000 */
[----:B---3--:R4:W5:Y:S02]  /*5330*/  SYNCS.EXCH.64 URZ, [UR6+0x1a0], UR4 ;  /* 0x0001a00406ff75b2 */ /* 0x0089640008000100 */
[----:B----4-:R-:W-:Y:S01]  /*5340*/  NOP ;  /* 0x0000000000007918 */ /* 0x010fe20000000000 */
.L_x_59:
[----:B------:R-:W-:Y:S01]  /*5350*/  NOP ;  /* 0x0000000000007918 */ /* 0x000fe20000000000 */
[----:B------:R-:W-:Y:S05]  /*5360*/  @P1 BRA `(.L_x_60) ;  /* 0x00000004009c1947 */ /* 0x000fea0003800000 */
[----:B------:R-:W-:-:S08]  /*5370*/  NOP ;  /* 0x0000000000007918 */ /* 0x000fd00000000000 */
[----:B------:R-:W4:-:S00]  /*5380*/  USETMAXREG.DEALLOC.CTAPOOL 0x30 ;  /* 0x00000030000079c8 */ /* 0x000f0000080e0500 */
[----:B------:R-:W1:Y:S01]  /*5390*/  LDCU UR4, c[0x0][0x610] ;  /* 0x0000c200ff0477ac */ /* 0x000e620008000800 */
[----:B----4-:R-:W-:Y:S01]  /*53a0*/  R2UR UR8, R2 ;  /* 0x00000000020872ca */ /* 0x010fe200000e0000 */
[----:B------:R-:W4:Y:S01]  /*53b0*/  LDCU.U8 UR9, c[0x0][0x614] ;  /* 0x0000c280ff0977ac */ /* 0x000f220008000000 */
[----:B------:R-:W2:Y:S01]  /*53c0*/  LDCU.U8 UR6, c[0x0][0x615] ;  /* 0x0000c2a0ff0677ac */ /* 0x000ea20008000000 */
[----:B------:R-:W3:Y:S10]  /*53d0*/  LDCU UR7, c[0x0][0x61c] ;  /* 0x0000c380ff0777ac */ /* 0x000ef40008000800 */
[----:B-1-3--:R-:W-:-:S04]  /*53e0*/  UIMAD.WIDE.U32 UR4, UR8, UR4, URZ ;  /* 0x00000004080472a5 */ /* 0x00afc8000f8e00ff */
[----:B------:R-:W-:-:S04]  /*53f0*/  UIADD3 UR4, UPT, UPT, UR8, -UR5, URZ ;  /* 0x8000000508047290 */ /* 0x000fc8000fffe0ff */
[----:B----4-:R-:W-:Y:S01]  /*5400*/  USHF.R.U32.HI UR4, URZ, UR9, UR4 ;  /* 0x00000009ff047299 */ /* 0x010fe20008011604 */
[----:B------:R-:W1:Y:S03]  /*5410*/  LDCU.U8 UR9, c[0x0][0x620] ;  /* 0x0000c400ff0977ac */ /* 0x000e660008000000 */
[----:B------:R-:W-:-:S04]  /*5420*/  UIADD3 UR4, UPT, UPT, UR5, UR4, URZ ;  /* 0x0000000405047290 */ /* 0x000fc8000fffe0ff */
[----:B--2---:R-:W-:Y:S01]  /*5430*/  USHF.R.U32.HI UR11, URZ, UR6, UR4 ;  /* 0x00000006ff0b7299 */ /* 0x004fe20008011604 */
[----:B------:R-:W2:Y:S03]  /*5440*/  LDCU UR6, c[0x0][0x624] ;  /* 0x0000c480ff0677ac */ /* 0x000ea60008000800 */
[----:B------:R-:W-:-:S04]  /*5450*/  UIMAD.WIDE.U32 UR4, UR11, UR7, URZ ;  /* 0x000000070b0472a5 */ /* 0x000fc8000f8e00ff */
[----:B------:R-:W-:-:S04]  /*5460*/  UIADD3 UR4, UPT, UPT, UR11, -UR5, URZ ;  /* 0x800000050b047290 */ /* 0x000fc8000fffe0ff */
[----:B-1----:R-:W-:-:S04]  /*5470*/  USHF.R.U32.HI UR4, URZ, UR9, UR4 ;  /* 0x00000009ff047299 */ /* 0x002fc80008011604 */
[----:B------:R-:W-:Y:S02]  /*5480*/  UIADD3 UR4, UPT, UPT, UR5, UR4, URZ ;  /* 0x0000000405047290 */ /* 0x000fe4000fffe0ff */
[----:B--2---:R-:W-:-:S09]  /*5490*/  UISETP.GE.AND UP0, UPT, UR8, UR6, UPT ;  /* 0x000000060800728c */ /* 0x004fd2000bf06270 */
[----:B------:R-:W-:Y:S05]  /*54a0*/  BRA.U UP0, `(.L_x_60) ;  /* 0x00000005004c7547 */ /* 0x000fea000b800000 */
[----:B------:R-:W1:Y:S01]  /*54b0*/  S2UR UR7, SR_CgaCtaId ;  /* 0x00000000000779c3 */ /* 0x000e620000008800 */
[----:B------:R-:W2:Y:S01]  /*54c0*/  LDCU.U8 UR8, c[0x0][0x621] ;  /* 0x0000c420ff0877ac */ /* 0x000ea20008000000 */
[----:B------:R-:W-:Y:S01]  /*54d0*/  R2UR UR13, R2 ;  /* 0x00000000020d72ca */ /* 0x000fe200000e0000 */
[----:B------:R-:W-:Y:S02]  /*54e0*/  HFMA2 R5, -RZ, RZ, 0, 5.9604644775390625e-08 ;  /* 0x00000001ff057431 */ /* 0x000fe400000001ff */
[----:B------:R-:W-:Y:S01]  /*54f0*/  IMAD.MOV.U32 R6, RZ, RZ, RZ ;  /* 0x000000ffff067224 */ /* 0x000fe200078e00ff */
[----:B------:R-:W3:Y:S01]  /*5500*/  LDCU.64 UR14, c[0x0][0x348] ;  /* 0x00006900ff0e77ac */ /* 0x000ee20008000a00 */
[----:B------:R-:W4:Y:S01]  /*5510*/  LDCU UR10, c[0x0][0x60c] ;  /* 0x0000c180ff0a77ac */ /* 0x000f220008000800 */
[----:B------:R-:W5:Y:S01]  /*5520*/  LDCU UR16, c[0x0][0x618] ;  /* 0x0000c300ff1077ac */ /* 0x000f620008000800 */
[----:B------:R-:W-:Y:S01]  /*5530*/  UMOV UR9, 0x400 ;  /* 0x0000040000097882 */ /* 0x000fe20000000000 */
[----:B------:R-:W-:-:S02]  /*5540*/  UIADD3 UR5, UPT, UPT, -UR11, URZ, URZ ;  /* 0x000000ff0b057290 */ /* 0x000fc4000fffe1ff */
[----:B--2---:R-:W-:-:S03]  /*5550*/  USHF.R.U32.HI UR12, URZ, UR8, UR4 ;  /* 0x00000008ff0c7299 */ /* 0x004fc60008011604 */
[----:B------:R-:W-:Y:S01]  /*5560*/  UMOV UR6, UR13 ;  /* 0x0000000d00067c82 */ /* 0x000fe20008000000 */
[----:B---3--:R-:W-:Y:S02]  /*5570*/  UIADD3 UR14, UP0, UPT, UR14, 0x200, URZ ;  /* 0x000002000e0e7890 */ /* 0x008fe4000ff1e0ff */
[----:B------:R-:W-:Y:S02]  /*5580*/  UIADD3 UR8, UPT, UPT, -UR12, URZ, URZ ;  /* 0x000000ff0c087290 */ /* 0x000fe4000fffe1ff */
[----:B-1----:R-:W-:Y:S02]  /*5590*/  ULEA UR7, UR7, UR9, 0x18 ;  /* 0x0000000907077291 */ /* 0x002fe4000f8ec0ff */
[----:B----4-:R-:W-:Y:S01]  /*55a0*/  UIMAD UR4, UR10, UR5, UR13 ;  /* 0x000000050a0472a4 */ /* 0x010fe2000f8e020d */
[----:B------:R-:W1:Y:S02]  /*55b0*/  S2UR UR32, SR_CgaSize ;  /* 0x00000000002079c3 */ /* 0x000e640000008a00 */
[----:B-1----:R-:W-:-:S12]  /*55c0*/  UIMAD UR32, UR32, -0xa0, URZ ;  /* 0xffffff60202078a4 */ /* 0x002fd8000f8e02ff */
[----:B------:R-:W1:Y:S01]  /*55d0*/  LDCU UR32, c[0x0][UR32+0x2c0] ;  /* 0x00005800202077ac */ /* 0x000e620008000800 */
[----:B------:R-:W2:Y:S01]  /*55e0*/  LDCU UR29, c[0x0][0x624] ;  /* 0x0000c480ff1d77ac */ /* 0x000ea20008000800 */
[----:B------:R-:W3:Y:S01]  /*55f0*/  LDCU UR31, c[0x0][0x610] ;  /* 0x0000c200ff1f77ac */ /* 0x000ee20008000800 */
[----:B------:R-:W4:Y:S01]  /*5600*/  LDCU UR30, c[0x0][0x60c] ;  /* 0x0000c180ff1e77ac */ /* 0x000f220008000800 */
[----:B------:R-:W1:Y:S01]  /*5610*/  LDCU.64 UR18, c[0x0][0x618] ;  /* 0x0000c300ff1277ac */ /* 0x000e620008000a00 */
[----:B------:R-:W-:Y:S02]  /*5620*/  UIADD3 UR23, UPT, UPT, UR7, 0x800, URZ ;  /* 0x0000080007177890 */ /* 0x000fe4000fffe0ff */
[----:B------:R-:W-:Y:S02]  /*5630*/  UIADD3.X UR15, UPT, UPT, URZ, UR15, URZ, UP0, !UPT ;  /* 0x0000000fff0f7290 */ /* 0x000fe400087fe4ff */
[----:B------:R-:W-:Y:S02]  /*5640*/  UIADD3 UR22, UPT, UPT, UR7, 0x1800, URZ ;  /* 0x0000180007167890 */ /* 0x000fe4000fffe0ff */
[----:B------:R-:W-:-:S02]  /*5650*/  UIADD3 UR21, UPT, UPT, UR7, 0x2800, URZ ;  /* 0x0000280007157890 */ /* 0x000fc4000fffe0ff */
[----:B------:R-:W-:Y:S02]  /*5660*/  UIADD3 UR20, UPT, UPT, UR7, 0x3800, URZ ;  /* 0x0000380007147890 */ /* 0x000fe4000fffe0ff */
[----:B------:R-:W-:Y:S02]  /*5670*/  UIADD3 UR13, UPT, UPT, UR7, 0x4800, URZ ;  /* 0x00004800070d7890 */ /* 0x000fe4000fffe0ff */
[----:B-----5:R-:W-:Y:S01]  /*5680*/  UIMAD UR11, UR16, UR8, UR11 ;  /* 0x00000008100b72a4 */ /* 0x020fe2000f8e020b */
[----:B------:R-:W-:Y:S01]  /*5690*/  UMOV UR28, URZ ;  /* 0x000000ff001c7c82 */ /* 0x000fe20008000000 */
[----:B------:R-:W-:Y:S01]  /*56a0*/  UMOV UR27, 0x10 ;  /* 0x00000010001b7882 */ /* 0x000fe20000000000 */
[----:B------:R-:W-:Y:S01]  /*56b0*/  UMOV UR26, 0x20 ;  /* 0x00000020001a7882 */ /* 0x000fe20000000000 */
[----:B------:R-:W-:Y:S01]  /*56c0*/  UMOV UR25, 0x30 ;  /* 0x0000003000197882 */ /* 0x000fe20000000000 */
[----:B-1234-:R-:W-:-:S07]  /*56d0*/  UMOV UR24, 0x40 ;  /* 0x0000004000187882 */ /* 0x01efce0000000000 */
.L_x_62:
[----:B------:R-:W-:Y:S01]  /*56e0*/  SHF.L.U32 R8, R6, 0x1f, RZ ;  /* 0x0000001f06087819 */ /* 0x000fe200000006ff */
[----:B------:R-:W-:Y:S01]  /*56f0*/  UIADD3 UR6, UPT, UPT, UR32, UR6, URZ ;  /* 0x0000000620067290 */ /* 0x000fe2000fffe0ff */
[----:B------:R-:W-:Y:S01]  /*5700*/  R2UR UR5, R7 ;  /* 0x00000000070572ca */ /* 0x000fe200000e0000 */
[----:B------:R-:W-:Y:S01]  /*5710*/  UMOV UR8, UR23 ;  /* 0x0000001700087c82 */ /* 0x000fe20008000000 */
[----:B-1----:R-:W1:Y:S01]  /*5720*/  SYNCS.PHASECHK.TRANS64.TRYWAIT P0, [UR7+0x170], R8 ;  /* 0x00017008ff0075a7 */ /* 0x002e620008001107 */
[----:B------:R-:W-:Y:S01]  /*5730*/  UIMAD.WIDE.U32 UR16, UR6, UR31, URZ ;  /* 0x0000001f061072a5 */ /* 0x000fe2000f8e00ff */
[----:B------:R-:W-:-:S09]  /*5740*/  UMOV UR9, UR28 ;  /* 0x0000001c00097c82 */ /* 0x000fd20008000000 */
[----:B------:R-:W-:-:S04]  /*5750*/  ULEA UR4, UR4, UR5, 0x1 ;  /* 0x0000000504047291 */ /* 0x000fc8000f8e08ff */
[----:B------:R-:W-:Y:S01]  /*5760*/  USHF.L.U32 UR10, UR4, 0x7, URZ ;  /* 0x00000007040a7899 */ /* 0x000fe200080006ff */
[----:B-1----:R-:W-:Y:S11]  /*5770*/  @!P0 BRA `(.L_x_61) ;  /* 0x0000006c00608947 */ /* 0x002ff60003800000 */
.L_x_130:
[----:B------:R-:W2:Y:S01]  /*5780*/  LDCU.U8 UR33, c[0x0][0x614] ;  /* 0x0000c280ff2177ac */ /* 0x000ea20008000000 */
[----:B------:R3:W-:Y:S01]  /*5790*/  UTMASTG.4D [UR8], [UR14], desc[URZ] ;  /* 0x0000ff080e0073b5 */ /* 0x0007e20008019000 */
[----:B------:R-:W-:Y:S01]  /*57a0*/  LOP3.LUT R6, R6, 0x1, RZ, 0x3c, !PT ;  /* 0x0000000106067812 */ /* 0x000fe200078e3cff */
[----:B------:R-:W-:Y:S01]  /*57b0*/  UMOV UR4, UR17 ;  /* 0x0000001100047c82 */ /* 0x000fe20008000000 */
[----:B------:R-:W-:Y:S02]  /*57c0*/  UISETP.GE.AND UP0, UPT, UR6, UR29, UPT ;  /* 0x0000001d0600728c */ /* 0x000fe4000bf06270 */
[----:B------:R-:W-:-:S04]  /*57d0*/  UIADD3 UR5, UPT, UPT, UR6, -UR4, URZ ;  /* 0x8000000406057290 */ /* 0x000fc8000fffe0ff */
[----:B--2---:R-:W-:Y:S01]  /*57e0*/  USHF.R.U32.HI UR5, URZ, UR33, UR5 ;  /* 0x00000021ff057299 */ /* 0x004fe20008011605 */
[----:B------:R-:W2:Y:S03]  /*57f0*/  LDCU.U8 UR33, c[0x0][0x615] ;  /* 0x0000c2a0ff2177ac */ /* 0x000ea60008000000 */
[----:B------:R-:W-:Y:S01]  /*5800*/  UIADD3 UR4, UPT, UPT, UR4, UR5, URZ ;  /* 0x0000000504047290 */ /* 0x000fe2000fffe0ff */
[----:B---3--:R-:W-:Y:S01]  /*5810*/  UMOV UR8, UR22 ;  /* 0x0000001600087c82 */ /* 0x008fe20008000000 */
[----:B------:R-:W-:Y:S02]  /*5820*/  UMOV UR9, UR27 ;  /* 0x0000001b00097c82 */ /* 0x000fe40008000000 */
[----:B------:R3:W-:Y:S02]  /*5830*/  UTMASTG.4D [UR8], [UR14], desc[URZ] ;  /* 0x0000ff080e0073b5 */ /* 0x0007e40008019000 */
[----:B---3--:R-:W-:Y:S01]  /*5840*/  UMOV UR8, UR21 ;  /* 0x0000001500087c82 */ /* 0x008fe20008000000 */
[----:B------:R-:W-:-:S02]  /*5850*/  UMOV UR9, UR26 ;  /* 0x0000001a00097c82 */ /* 0x000fc40008000000 */
[----:B------:R3:W-:Y:S02]  /*5860*/  UTMASTG.4D [UR8], [UR14], desc[URZ] ;  /* 0x0000ff080e0073b5 */ /* 0x0007e40008019000 */
[----:B---3--:R-:W-:Y:S01]  /*5870*/  UMOV UR8, UR20 ;  /* 0x0000001400087c82 */ /* 0x008fe20008000000 */
[----:B------:R-:W-:Y:S02]  /*5880*/  UMOV UR9, UR25 ;  /* 0x0000001900097c82 */ /* 0x000fe40008000000 */
[----:B------:R3:W-:Y:S02]  /*5890*/  UTMASTG.4D [UR8], [UR14], desc[URZ] ;  /* 0x0000ff080e0073b5 */ /* 0x0007e40008019000 */
[----:B---3--:R-:W-:Y:S01]  /*58a0*/  UMOV UR8, UR13 ;  /* 0x0000000d00087c82 */ /* 0x008fe20008000000 */
[----:B------:R-:W-:Y:S02]  /*58b0*/  UMOV UR9, UR24 ;  /* 0x0000001800097c82 */ /* 0x000fe40008000000 */
[----:B------:R2:W-:Y:S01]  /*58c0*/  UTMASTG.4D [UR8], [UR14], desc[URZ] ;  /* 0x0000ff080e0073b5 */ /* 0x0005e20008019000 */
[----:B------:R0:W-:Y:S01]  /*58d0*/  UTMACMDFLUSH ;  /* 0x00000000000079b7 */ /* 0x0001e20000000000 */
[----:B------:R-:W-:-:S04]  /*58e0*/  DEPBAR.LE SB0, 0x0 ;  /* 0x000080000000791a */ /* 0x000fc80000000000 */
[----:B--2---:R-:W-:Y:S01]  /*58f0*/  USHF.R.U32.HI UR11, URZ, UR33, UR4 ;  /* 0x00000021ff0b7299 */ /* 0x004fe20008011604 */
[----:B------:R4:W-:Y:S01]  /*5900*/  SYNCS.ARRIVE.TRANS64.ART0 RZ, [UR7+0x178], R5 ;  /* 0x00017805ffff79a7 */ /* 0x0009e20008500007 */
[----:B------:R-:W2:Y:S02]  /*5910*/  LDCU.U8 UR33, c[0x0][0x620] ;  /* 0x0000c400ff2177ac */ /* 0x000ea40008000000 */
[----:B------:R-:W-:-:S07]  /*5920*/  UIMAD.WIDE.U32 UR4, UR11, UR19, URZ ;  /* 0x000000130b0472a5 */ /* 0x000fce000f8e00ff */
[----:B------:R-:W-:Y:S02]  /*5930*/  UMOV UR4, UR5 ;  /* 0x0000000500047c82 */ /* 0x000fe40008000000 */
[----:B------:R-:W-:-:S04]  /*5940*/  UIADD3 UR12, UPT, UPT, UR11, -UR4, URZ ;  /* 0x800000040b0c7290 */ /* 0x000fc8000fffe0ff */
[----:B--2---:R-:W-:Y:S01]  /*5950*/  USHF.R.U32.HI UR12, URZ, UR33, UR12 ;  /* 0x00000021ff0c7299 */ /* 0x004fe2000801160c */
[----:B------:R-:W2:Y:S03]  /*5960*/  LDCU.U8 UR33, c[0x0][0x621] ;  /* 0x0000c420ff2177ac */ /* 0x000ea60008000000 */
[----:B------:R-:W-:Y:S02]  /*5970*/  UIADD3 UR12, UPT, UPT, UR4, UR12, URZ ;  /* 0x0000000c040c7290 */ /* 0x000fe4000fffe0ff */
[----:B------:R-:W-:-:S04]  /*5980*/  UIADD3 UR4, UPT, UPT, -UR11, URZ, URZ ;  /* 0x000000ff0b047290 */ /* 0x000fc8000fffe1ff */
[----:B------:R-:W-:Y:S02]  /*5990*/  UIMAD UR4, UR30, UR4, UR6 ;  /* 0x000000041e0472a4 */ /* 0x000fe4000f8e0206 */
[----:B--2---:R-:W-:-:S04]  /*59a0*/  USHF.R.U32.HI UR12, URZ, UR33, UR12 ;  /* 0x00000021ff0c7299 */ /* 0x004fc8000801160c */
[----:B------:R-:W-:-:S04]  /*59b0*/  UIADD3 UR5, UPT, UPT, -UR12, URZ, URZ ;  /* 0x000000ff0c057290 */ /* 0x000fc8000fffe1ff */
[----:B------:R-:W-:Y:S01]  /*59c0*/  UIMAD UR11, UR18, UR5, UR11 ;  /* 0x00000005120b72a4 */ /* 0x000fe2000f8e020b */
[----:B----4-:R-:W-:Y:S11]  /*59d0*/  BRA.U !UP0, `(.L_x_62) ;  /* 0xfffffffd08407547 */ /* 0x010ff6000b83ffff */
.L_x_60:
[----:B------:R-:W-:-:S13]  /*59e0*/  ISETP.GT.AND P0, PT, R0, 0x3, PT ;  /* 0x000000030000780c */ /* 0x000fda0003f04270 */
[----:B------:R-:W-:Y:S05]  /*59f0*/  @P0 BRA `(.L_x_63) ;  /* 0x0000004800880947 */ /* 0x000fea0003800000 */
[----:B------:R-:W-:Y:S01]  /*5a00*/  NOP ;  /* 0x0000000000007918 */ /* 0x000fe20000000000 */
.L_x_64:
[----:B------:R-:W-:-:S08]  /*5a10*/  NOP ;  /* 0x0000000000007918 */ /* 0x000fd00000000000 */
[----:B------:R-:W4:Y:S02]  /*5a20*/  USETMAXREG.TRY_ALLOC.CTAPOOL UP0, 0xc8 ;  /* 0x000000c8000079c8 */ /* 0x000f240008000600 */
[----:B----4-:R-:W-:Y:S05]  /*5a30*/  BRA.U !UP0, `(.L_x_64) ;  /* 0xfffffffd08f47547 */ /* 0x010fea000b83ffff */
[----:B------:R-:W4:Y:S01]  /*5a40*/  LDCU UR6, c[0x0][0x38c] ;  /* 0x00007180ff0677ac */ /* 0x000f220008000800 */
[----:B------:R-:W-:Y:S01]  /*5a50*/  R2UR UR8, R2 ;  /* 0x00000000020872ca */ /* 0x000fe200000e0000 */
[----:B------:R-:W-:Y:S01]  /*5a60*/  HFMA2 R141, -RZ, RZ, 0, 5.9604644775390625e-08 ;  /* 0x00000001ff8d7431 */ /* 0x000fe200000001ff */
[----:B------:R-:W1:Y:S01]  /*5a70*/  LDCU UR7, c[0x0][0x624] ;  /* 0x0000c480ff0777ac */ /* 0x000e620008000800 */
[----:B----4-:R-:W-:Y:S02]  /*5a80*/  UIADD3 UR4, UPT, UPT, -UR6, URZ, URZ ;  /* 0x000000ff06047290 */ /* 0x010fe4000fffe1ff */
[----:B---3--:R-:W-:Y:S02]  /*5a90*/  UIADD3 UR5, UPT, UPT, UR6, -0x1, URZ ;  /* 0xffffffff06057890 */ /* 0x008fe4000fffe0ff */
[----:B------:R-:W-:Y:S02]  /*5aa0*/  USHF.R.S32.HI UR4, URZ, 0x1f, UR4 ;  /* 0x0000001fff047899 */ /* 0x000fe40008011404 */
[----:B------:R-:W-:-:S02]  /*5ab0*/  UISETP.GT.AND UP0, UPT, UR6, URZ, UPT ;  /* 0x000000ff0600728c */ /* 0x000fc4000bf04270 */
[----:B------:R-:W-:Y:S02]  /*5ac0*/  USHF.R.S32.HI UR9, URZ, 0x1f, UR5 ;  /* 0x0000001fff097899 */ /* 0x000fe40008011405 */
[----:B------:R-:W-:Y:S02]  /*5ad0*/  ULEA.HI UR4, UR4, -UR6, URZ, 0x7 ;  /* 0x8000000604047291 */ /* 0x000fe4000f8f38ff */
[----:B------:R-:W-:Y:S02]  /*5ae0*/  ULEA.HI UR9, UR9, UR5, URZ, 0x7 ;  /* 0x0000000509097291 */ /* 0x000fe4000f8f38ff */
[----:B------:R-:W-:Y:S02]  /*5af0*/  USHF.R.S32.HI UR4, URZ, 0x7, UR4 ;  /* 0x00000007ff047899 */ /* 0x000fe40008011404 */
[----:B------:R-:W-:Y:S02]  /*5b00*/  USHF.R.S32.HI UR9, URZ, 0x7, UR9 ;  /* 0x00000007ff097899 */ /* 0x000fe40008011409 */
[----:B------:R-:W-:-:S02]  /*5b10*/  @!UP0 ULOP3.LUT UR9, URZ, UR4, URZ, 0x33, !UPT ;  /* 0x00000004ff098292 */ /* 0x000fc4000f8e33ff */
[----:B-1----:R-:W-:Y:S01]  /*5b20*/  UISETP.GE.AND UP0, UPT, UR8, UR7, UPT ;  /* 0x000000070800728c */ /* 0x002fe2000bf06270 */
[----:B-----5:R-:W-:Y:S08]  /*5b30*/  BAR.SYNC.DEFER_BLOCKING 0x2, 0x120 ;  /* 0x0084800000007b1d */ /* 0x020ff00000010000 */
[----:B------:R-:W-:Y:S05]  /*5b40*/  BRA.U UP0, `(.L_x_65) ;  /* 0x0000004900147547 */ /* 0x000fea000b800000 */
[----:B------:R-:W-:Y:S01]  /*5b50*/  S2UR UR5, SR_CgaCtaId ;  /* 0x00000000000579c3 */ /* 0x000fe20000008800 */
[----:B------:R-:W-:Y:S01]  /*5b60*/  UISETP.LT.AND UP0, UPT, URZ, UR9, UPT ;  /* 0x00000009ff00728c */ /* 0x000fe2000bf01270 */
[----:B------:R-:W-:Y:S01]  /*5b70*/  SHF.R.S32.HI R133, RZ, 0x1f, R0 ;  /* 0x0000001fff857819 */ /* 0x000fe20000011400 */
[----:B------:R-:W-:Y:S01]  /*5b80*/  UMOV UR7, 0x400 ;  /* 0x0000040000077882 */ /* 0x000fe20000000000 */
[----:B------:R-:W-:Y:S01]  /*5b90*/  R2UR UR12, R3 ;  /* 0x00000000030c72ca */ /* 0x000fe200000e0000 */
[----:B------:R-:W-:Y:S01]  /*5ba0*/  USEL UR4, URZ, UR9, !UP0 ;  /* 0x00000009ff047287 */ /* 0x000fe2000c000000 */
[----:B------:R-:W-:Y:S01]  /*5bb0*/  R2UR UR13, R2 ;  /* 0x00000000020d72ca */ /* 0x000fe200000e0000 */
[----:B------:R-:W-:Y:S01]  /*5bc0*/  IMAD.MOV.U32 R134, RZ, RZ, -0x1 ;  /* 0xffffffffff867424 */ /* 0x000fe200078e00ff */
[----:B------:R-:W-:Y:S01]  /*5bd0*/  S2UR UR8, SR_CgaCtaId ;  /* 0x00000000000879c3 */ /* 0x000fe20000008800 */
[----:B------:R-:W-:Y:S01]  /*5be0*/  UIMAD UR4, UR4, -0x80, UR6 ;  /* 0xffffff80040478a4 */ /* 0x000fe2000f8e0206 */
[----:B------:R-:W-:Y:S01]  /*5bf0*/  LEA.HI R133, R133, R0, RZ, 0x2 ;  /* 0x0000000085857211 */ /* 0x000fe200078f10ff */
[----:B------:R-:W-:Y:S01]  /*5c00*/  UMOV UR10, 0x400 ;  /* 0x00000400000a7882 */ /* 0x000fe20000000000 */
[----:B------:R-:W-:Y:S01]  /*5c10*/  UMOV UR11, 0x400 ;  /* 0x00000400000b7882 */ /* 0x000fe20000000000 */
[----:B------:R-:W-:Y:S01]  /*5c20*/  IMAD.MOV.U32 R141, RZ, RZ, 0x1 ;  /* 0x00000001ff8d7424 */ /* 0x000fe200078e00ff */
[----:B------:R-:W-:Y:S01]  /*5c30*/  LOP3.LUT R133, R133, 0xfffffffc, RZ, 0xc0, !PT ;  /* 0xfffffffc85857812 */ /* 0x000fe200078ec0ff */
[----:B--2---:R-:W-:Y:S01]  /*5c40*/  IMAD R4, RZ, RZ, -UR4 ;  /* 0x80000004ff047e24 */ /* 0x004fe2000f8e02ff */
[----:B------:R-:W-:Y:S01]  /*5c50*/  S2UR UR14, SR_CgaCtaId ;  /* 0x00000000000e79c3 */ /* 0x000fe20000008800 */
[----:B------:R-:W-:Y:S01]  /*5c60*/  IMAD.MOV.U32 R140, RZ, RZ, RZ ;  /* 0x000000ffff8c7224 */ /* 0x000fe200078e00ff */
[----:B------:R-:W-:-:S06]  /*5c70*/  IADD3 R133, PT, PT, R0, 0x3, -R133 ;  /* 0x0000000300857810 */ /* 0x000fcc0007ffe885 */
[----:B------:R-:W1:Y:S02]  /*5c80*/  S2UR UR15, SR_CgaSize ;  /* 0x00000000000f79c3 */ /* 0x000e640000008a00 */
[----:B-1----:R-:W-:-:S12]  /*5c90*/  UIMAD UR15, UR15, -0xa0, URZ ;  /* 0xffffff600f0f78a4 */ /* 0x002fd8000f8e02ff */
[----:B------:R-:W1:Y:S01]  /*5ca0*/  LDCU UR15, c[0x0][UR15+0x2c0] ;  /* 0x000058000f0f77ac */ /* 0x000e620008000800 */
[C---:B------:R-:W-:Y:S02]  /*5cb0*/  VIADDMNMX R137, R4.reuse, 0x20, RZ, !PT ;  /* 0x0000002004897846 */ /* 0x040fe400078001ff */
[C---:B------:R-:W-:Y:S01]  /*5cc0*/  VIADDMNMX R136, R4.reuse, 0x40, RZ, !PT ;  /* 0x0000004004887846 */ /* 0x040fe200078001ff */
[----:B------:R-:W-:Y:S01]  /*5cd0*/  ULEA UR5, UR5, UR7, 0x18 ;  /* 0x0000000705057291 */ /* 0x000fe2000f8ec0ff */
[C---:B------:R-:W-:Y:S02]  /*5ce0*/  VIADDMNMX R135, R4.reuse, 0x60, RZ, !PT ;  /* 0x0000006004877846 */ /* 0x040fe400078001ff */
[----:B------:R-:W-:Y:S02]  /*5cf0*/  VIADDMNMX R4, R4, 0x80, RZ, !PT ;  /* 0x0000008004047846 */ /* 0x000fe400078001ff */
[--C-:B------:R-:W-:Y:S02]  /*5d00*/  SHF.R.U32.HI R137, RZ, R137, R134.reuse ;  /* 0x00000089ff897219 */ /* 0x100fe40000011686 */
[--C-:B------:R-:W-:Y:S01]  /*5d10*/  SHF.R.U32.HI R136, RZ, R136, R134.reuse ;  /* 0x00000088ff887219 */ /* 0x100fe20000011686 */
[----:B------:R-:W-:Y:S01]  /*5d20*/  ULEA UR7, UR8, UR10, 0x18 ;  /* 0x0000000a08077291 */ /* 0x000fe2000f8ec0ff */
[--C-:B------:R-:W-:Y:S01]  /*5d30*/  SHF.R.U32.HI R135, RZ, R135, R134.reuse ;  /* 0x00000087ff877219 */ /* 0x100fe20000011686 */
[----:B------:R-:W-:Y:S01]  /*5d40*/  UIADD3 UR10, UPT, UPT, UR5, 0x140, URZ ;  /* 0x00000140050a7890 */ /* 0x000fe2000fffe0ff */
[----:B------:R-:W-:-:S03]  /*5d50*/  SHF.R.U32.HI R134, RZ, R4, R134 ;  /* 0x00000004ff867219 */ /* 0x000fc60000011686 */
[----:B------:R-:W-:Y:S02]  /*5d60*/  UPRMT UR10, UR12, 0x654, UR10 ;  /* 0x000006540c0a7896 */ /* 0x000fe4000800000a */
[----:B------:R-:W-:Y:S02]  /*5d70*/  ULEA UR14, UR14, UR11, 0x18 ;  /* 0x0000000b0e0e7291 */ /* 0x000fe4000f8ec0ff */
[----:B------:R-:W-:-:S04]  /*5d80*/  UIADD3 UR11, UPT, UPT, UR5, 0x138, URZ ;  /* 0x00000138050b7890 */ /* 0x000fc8000fffe0ff */
[----:B------:R-:W-:-:S03]  /*5d90*/  UPRMT UR11, UR12, 0x654, UR11 ;  /* 0x000006540c0b7896 */ /* 0x000fc6000800000b */
[----:B-1----:R-:W-:-:S09]  /*5da0*/  UMOV UR12, URZ ;  /* 0x000000ff000c7c82 */ /* 0x002fd20008000000 */
.L_x_73:
[----:B------:R-:W-:Y:S02]  /*5db0*/  SHF.L.U32 R8, R141, 0x1f, RZ ;  /* 0x0000001f8d087819 */ /* 0x000fe400000006ff */
[----:B------:R-:W-:Y:S02]  /*5dc0*/  SHF.L.U32 R6, R140, 0x1f, RZ ;  /* 0x0000001f8c067819 */ /* 0x000fe400000006ff */
[----:B-1----:R-:W1:Y:S02]  /*5dd0*/  SYNCS.PHASECHK.TRANS64.TRYWAIT P0, [UR7+0x168], R8 ;  /* 0x00016808ff0075a7 */ /* 0x002e640008001107 */
[----:B-1----:R-:W-:Y:S05]  /*5de0*/  @!P0 BRA `(.L_x_66) ;  /* 0x0000006400e08947 */ /* 0x002fea0003800000 */
.L_x_132:
[----:B------:R-:W2:Y:S01]  /*5df0*/  SYNCS.PHASECHK.TRANS64.TRYWAIT P0, [UR7+0x130], R6 ;  /* 0x00013006ff0075a7 */ /* 0x000ea20008001107 */
[----:B------:R-:W3:Y:S02]  /*5e00*/  S2R R132, SR_TID.X ;  /* 0x0000000000847919 */ /* 0x000ee40000002100 */
[----:B---3--:R-:W-:-:S05]  /*5e10*/  IMAD.U32 R139, R132, 0x10000, RZ ;  /* 0x00010000848b7824 */ /* 0x008fca00078e00ff */
[----:B------:R-:W-:-:S04]  /*5e20*/  LOP3.LUT R139, R139, 0x600000, RZ, 0xc0, !PT ;  /* 0x006000008b8b7812 */ /* 0x000fc800078ec0ff */
[----:B------:R-:W-:Y:S01]  /*5e30*/  R2UR UR4, R139 ;  /* 0x000000008b0472ca */ /* 0x000fe200000e0000 */
[----:B--2---:R-:W-:-:S14]  /*5e40*/  @!P0 BRA `(.L_x_67) ;  /* 0x0000006400e48947 */ /* 0x004fdc0003800000 */
.L_x_134:
[----:B------:R-:W2:Y:S01]  /*5e50*/  LDTM.x32 R100, tmem[UR4] ;  /* 0x00000004006479ee */ /* 0x000ea200082c0000 */
[----:B------:R-:W-:Y:S01]  /*5e60*/  LOP3.LUT R138, R139, 0x20, RZ, 0xfc, !PT ;  /* 0x000000208b8a7812 */ /* 0x000fe200078efcff */
[----:B------:R-:W-:Y:S01]  /*5e70*/  UISETP.GE.AND UP0, UPT, UR9, 0x1, UPT ;  /* 0x000000010900788c */ /* 0x000fe2000bf06270 */
[----:B------:R-:W-:Y:S02]  /*5e80*/  R2P PR, R137, 0x7e ;  /* 0x0000007e89007804 */ /* 0x000fe40000000000 */
[----:B------:R-:W-:Y:S02]  /*5e90*/  R2UR UR4, R138 ;  /* 0x000000008a0472ca */ /* 0x000fe400000e0000 */
[C---:B------:R-:W-:Y:S02]  /*5ea0*/  LOP3.LUT R142, R139.reuse, 0x40, RZ, 0xfc, !PT ;  /* 0x000000408b8e7812 */ /* 0x040fe400078efcff */
[C---:B------:R-:W-:Y:S02]  /*5eb0*/  LOP3.LUT R143, R139.reuse, 0x60, RZ, 0xfc, !PT ;  /* 0x000000608b8f7812 */ /* 0x040fe400078efcff */
[----:B------:R-:W-:-:S02]  /*5ec0*/  LOP3.LUT R166, R139, 0x50, RZ, 0xfc, !PT ;  /* 0x000000508ba67812 */ /* 0x000fc400078efcff */
[----:B------:R-:W-:Y:S02]  /*5ed0*/  LOP3.LUT R167, R139, 0x70, RZ, 0xfc, !PT ;  /* 0x000000708ba77812 */ /* 0x000fe400078efcff */
[----:B------:R-:W-:-:S03]  /*5ee0*/  R2UR UR5, R166 ;  /* 0x00000000a60572ca */ /* 0x000fc600000e0000 */
[----:B------:R-:W3:Y:S01]  /*5ef0*/  LDTM.x32 R68, tmem[UR4] ;  /* 0x00000004004479ee */ /* 0x000ee200082c0000 */
[----:B------:R-:W-:Y:S02]  /*5f00*/  R2UR UR4, R142 ;  /* 0x000000008e0472ca */ /* 0x000fe400000e0000 */
[----:B--2---:R-:W-:Y:S02]  /*5f10*/  SEL R101, R101, 0xff800000, P1 ;  /* 0xff80000065657807 */ /* 0x004fe40000800000 */
[----:B------:R-:W-:Y:S02]  /*5f20*/  SEL R102, R102, 0xff800000, P2 ;  /* 0xff80000066667807 */ /* 0x000fe40001000000 */
[----:B------:R-:W-:Y:S02]  /*5f30*/  SEL R103, R103, 0xff800000, P3 ;  /* 0xff80000067677807 */ /* 0x000fe40001800000 */
[----:B------:R-:W-:Y:S02]  /*5f40*/  SEL R104, R104, 0xff800000, P4 ;  /* 0xff80000068687807 */ /* 0x000fe40002000000 */
[----:B------:R-:W-:-:S03]  /*5f50*/  SEL R105, R105, 0xff800000, P5 ;  /* 0xff80000069697807 */ /* 0x000fc60002800000 */
[----:B------:R-:W2:Y:S01]  /*5f60*/  LDTM.x32 R36, tmem[UR4] ;  /* 0x00000004002479ee */ /* 0x000ea200082c0000 */
[----:B------:R-:W-:Y:S02]  /*5f70*/  SEL R106, R106, 0xff800000, P6 ;  /* 0xff8000006a6a7807 */ /* 0x000fe40003000000 */
[----:B------:R-:W-:Y:S02]  /*5f80*/  R2P PR, R137.B1, 0x7f ;  /* 0x0000007f89007804 */ /* 0x000fe40000001000 */
[----:B------:R-:W-:-:S03]  /*5f90*/  R2UR UR4, R143 ;  /* 0x000000008f0472ca */ /* 0x000fc600000e0000 */
[----:B------:R-:W-:Y:S02]  /*5fa0*/  SEL R108, R108, 0xff800000, P0 ;  /* 0xff8000006c6c7807 */ /* 0x000fe40000000000 */
[----:B------:R-:W-:Y:S02]  /*5fb0*/  SEL R109, R109, 0xff800000, P1 ;  /* 0xff8000006d6d7807 */ /* 0x000fe40000800000 */
[----:B------:R-:W-:Y:S02]  /*5fc0*/  SEL R110, R110, 0xff800000, P2 ;  /* 0xff8000006e6e7807 */ /* 0x000fe40001000000 */
[----:B------:R-:W-:Y:S02]  /*5fd0*/  SEL R111, R111, 0xff800000, P3 ;  /* 0xff8000006f6f7807 */ /* 0x000fe40001800000 */
[----:B------:R-:W-:Y:S02]  /*5fe0*/  SEL R112, R112, 0xff800000, P4 ;  /* 0xff80000070707807 */ /* 0x000fe40002000000 */
[----:B------:R-:W-:Y:S01]  /*5ff0*/  SEL R113, R113, 0xff800000, P5 ;  /* 0xff80000071717807 */ /* 0x000fe20002800000 */
[----:B-1----:R-:W1:Y:S01]  /*6000*/  LDTM.x32 R4, tmem[UR4] ;  /* 0x00000004000479ee */ /* 0x002e6200082c0000 */
[----:B------:R-:W-:Y:S01]  /*6010*/  SEL R114, R114, 0xff800000, P6 ;  /* 0xff80000072727807 */ /* 0x000fe20003000000 */
[----:B------:R-:W4:Y:S01]  /*6020*/  LDCU UR4, c[0x0][0x600] ;  /* 0x0000c000ff0477ac */ /* 0x000f220008000800 */
[----:B------:R5:W-:Y:S06]  /*6030*/  BAR.ARV R133, 0x40 ;  /* 0x000100850000751d */ /* 0x000bec0000002000 */
[----:B------:R-:W-:-:S05]  /*6040*/  R2P PR, R137.B2, 0x7f ;  /* 0x0000007f89007804 */ /* 0x000fca0000002000 */
[----:B------:R-:W-:Y:S02]  /*6050*/  SEL R116, R116, 0xff800000, P0 ;  /* 0xff80000074747807 */ /* 0x000fe40000000000 */
[----:B------:R-:W-:Y:S02]  /*6060*/  SEL R117, R117, 0xff800000, P1 ;  /* 0xff80000075757807 */ /* 0x000fe40000800000 */
[----:B------:R-:W-:Y:S02]  /*6070*/  SEL R118, R118, 0xff800000, P2 ;  /* 0xff80000076767807 */ /* 0x000fe40001000000 */
[----:B------:R-:W-:Y:S02]  /*6080*/  SEL R119, R119, 0xff800000, P3 ;  /* 0xff80000077777807 */ /* 0x000fe40001800000 */
[----:B------:R-:W-:Y:S02]  /*6090*/  SEL R120, R120, 0xff800000, P4 ;  /* 0xff80000078787807 */ /* 0x000fe40002000000 */
[----:B------:R-:W-:-:S02]  /*60a0*/  SEL R121, R121, 0xff800000, P5 ;  /* 0xff80000079797807 */ /* 0x000fc40002800000 */
[----:B------:R-:W-:Y:S02]  /*60b0*/  SEL R122, R122, 0xff800000, P6 ;  /* 0xff8000007a7a7807 */ /* 0x000fe40003000000 */
[----:B------:R-:W-:-:S05]  /*60c0*/  R2P PR, R137.B3, 0x7f ;  /* 0x0000007f89007804 */ /* 0x000fca0000003000 */
[----:B------:R-:W-:Y:S02]  /*60d0*/  SEL R125, R125, 0xff800000, P1 ;  /* 0xff8000007d7d7807 */ /* 0x000fe40000800000 */
[----:B------:R-:W-:Y:S02]  /*60e0*/  SEL R126, R126, 0xff800000, P2 ;  /* 0xff8000007e7e7807 */ /* 0x000fe40001000000 */
[----:B------:R-:W-:Y:S02]  /*60f0*/  SEL R127, R127, 0xff800000, P3 ;  /* 0xff8000007f7f7807 */ /* 0x000fe40001800000 */
[----:B------:R-:W-:Y:S02]  /*6100*/  SEL R128, R128, 0xff800000, P4 ;  /* 0xff80000080807807 */ /* 0x000fe40002000000 */
[----:B------:R-:W-:Y:S02]  /*6110*/  SEL R129, R129, 0xff800000, P5 ;  /* 0xff80000081817807 */ /* 0x000fe40002800000 */
[----:B------:R-:W-:-:S02]  /*6120*/  SEL R130, R130, 0xff800000, P6 ;  /* 0xff80000082827807 */ /* 0x000fc40003000000 */
[----:B------:R-:W-:Y:S02]  /*6130*/  R2P PR, R136, 0x7e ;  /* 0x0000007e88007804 */ /* 0x000fe40000000000 */
[----:B------:R-:W-:-:S03]  /*6140*/  SEL R124, R124, 0xff800000, P0 ;  /* 0xff8000007c7c7807 */ /* 0x000fc60000000000 */
[----:B---3--:R-:W-:Y:S02]  /*6150*/  SEL R69, R69, 0xff800000, P1 ;  /* 0xff80000045457807 */ /* 0x008fe40000800000 */
[----:B------:R-:W-:Y:S02]  /*6160*/  SEL R70, R70, 0xff800000, P2 ;  /* 0xff80000046467807 */ /* 0x000fe40001000000 */
[----:B------:R-:W-:Y:S02]  /*6170*/  SEL R71, R71, 0xff800000, P3 ;  /* 0xff80000047477807 */ /* 0x000fe40001800000 */
[----:B------:R-:W-:Y:S02]  /*6180*/  SEL R72, R72, 0xff800000, P4 ;  /* 0xff80000048487807 */ /* 0x000fe40002000000 */
[----:B------:R-:W-:Y:S02]  /*6190*/  SEL R73, R73, 0xff800000, P5 ;  /* 0xff80000049497807 */ /* 0x000fe40002800000 */
[----:B------:R-:W-:-:S02]  /*61a0*/  SEL R74, R74, 0xff800000, P6 ;  /* 0xff8000004a4a7807 */ /* 0x000fc40003000000 */
        /* <DEDUP_REMOVED lines=25> */
[----:B--2---:R-:W-:Y:S02]  /*6340*/  SEL R37, R37, 0xff800000, P1 ;  /* 0xff80000025257807 */ /* 0x004fe40000800000 */
        /* <DEDUP_REMOVED lines=13> */
[----:B------:R-:W-:Y:S02]  /*6420*/  R2P PR, R135.B2, 0x7f ;  /* 0x0000007f87007804 */ /* 0x000fe40000002000 */
[----:B------:R-:W-:Y:S02]  /*6430*/  LOP3.LUT R48, R137, 0x1, RZ, 0xc0, !PT ;  /* 0x0000000189307812 */ /* 0x000fe400078ec0ff */
[----:B------:R-:W-:Y:S02]  /*6440*/  FMNMX R50, R102, R103, !PT ;  /* 0x0000006766327209 */ /* 0x000fe40007800000 */
[----:B------:R-:W-:Y:S02]  /*6450*/  SEL R52, R52, 0xff800000, P0 ;  /* 0xff80000034347807 */ /* 0x000fe40000000000 */
[----:B------:R-:W-:-:S02]  /*6460*/  SEL R53, R53, 0xff800000, P1 ;  /* 0xff80000035357807 */ /* 0x000fc40000800000 */
[----:B------:R-:W-:Y:S02]  /*6470*/  SEL R146, R54, 0xff800000, P2 ;  /* 0xff80000036927807 */ /* 0x000fe40001000000 */
[----:B------:R-:W-:Y:S02]  /*6480*/  SEL R147, R55, 0xff800000, P3 ;  /* 0xff80000037937807 */ /* 0x000fe40001800000 */
[----:B------:R-:W-:Y:S02]  /*6490*/  SEL R148, R56, 0xff800000, P4 ;  /* 0xff80000038947807 */ /* 0x000fe40002000000 */
[----:B------:R-:W-:Y:S02]  /*64a0*/  SEL R149, R57, 0xff800000, P5 ;  /* 0xff80000039957807 */ /* 0x000fe40002800000 */
[----:B------:R-:W-:Y:S02]  /*64b0*/  SEL R158, R58, 0xff800000, P6 ;  /* 0xff8000003a9e7807 */ /* 0x000fe40003000000 */
[----:B------:R-:W-:-:S02]  /*64c0*/  R2P PR, R135.B3, 0x7f ;  /* 0x0000007f87007804 */ /* 0x000fc40000003000 */
[----:B------:R-:W-:Y:S02]  /*64d0*/  FMNMX R49, R104, R105, !PT ;  /* 0x0000006968317209 */ /* 0x000fe40007800000 */
[----:B------:R-:W-:Y:S02]  /*64e0*/  FMNMX3 R50, R50, R110, R111, !PT ;  /* 0x0000006e32327276 */ /* 0x000fe4000780006f */
[----:B------:R-:W-:Y:S02]  /*64f0*/  SEL R151, R61, 0xff800000, P1 ;  /* 0xff8000003d977807 */ /* 0x000fe40000800000 */
[----:B------:R-:W-:Y:S02]  /*6500*/  SEL R62, R62, 0xff800000, P2 ;  /* 0xff8000003e3e7807 */ /* 0x000fe40001000000 */
[----:B------:R-:W-:Y:S02]  /*6510*/  SEL R63, R63, 0xff800000, P3 ;  /* 0xff8000003f3f7807 */ /* 0x000fe40001800000 */
[----:B------:R-:W-:-:S02]  /*6520*/  SEL R152, R64, 0xff800000, P4 ;  /* 0xff80000040987807 */ /* 0x000fc40002000000 */
[----:B------:R-:W-:Y:S02]  /*6530*/  SEL R153, R65, 0xff800000, P5 ;  /* 0xff80000041997807 */ /* 0x000fe40002800000 */
[----:B------:R-:W-:Y:S02]  /*6540*/  SEL R160, R66, 0xff800000, P6 ;  /* 0xff80000042a07807 */ /* 0x000fe40003000000 */
[----:B------:R-:W-:Y:S02]  /*6550*/  R2P PR, R134, 0x7e ;  /* 0x0000007e86007804 */ /* 0x000fe40000000000 */
[----:B------:R-:W-:Y:S02]  /*6560*/  SEL R150, R60, 0xff800000, P0 ;  /* 0xff8000003c967807 */ /* 0x000fe40000000000 */
[----:B------:R-:W-:Y:S02]  /*6570*/  FMNMX3 R49, R49, R112, R113, !PT ;  /* 0x0000007031317276 */ /* 0x000fe40007800071 */
[----:B-1----:R-:W-:-:S02]  /*6580*/  SEL R5, R5, 0xff800000, P1 ;  /* 0xff80000005057807 */ /* 0x002fc40000800000 */
[----:B------:R-:W-:Y:S02]  /*6590*/  SEL R6, R6, 0xff800000, P2 ;  /* 0xff80000006067807 */ /* 0x000fe40001000000 */
[----:B------:R-:W-:Y:S02]  /*65a0*/  SEL R7, R7, 0xff800000, P3 ;  /* 0xff80000007077807 */ /* 0x000fe40001800000 */
[----:B------:R-:W-:Y:S02]  /*65b0*/  SEL R8, R8, 0xff800000, P4 ;  /* 0xff80000008087807 */ /* 0x000fe40002000000 */
[----:B------:R-:W-:Y:S02]  /*65c0*/  SEL R9, R9, 0xff800000, P5 ;  /* 0xff80000009097807 */ /* 0x000fe40002800000 */
[----:B------:R-:W-:Y:S02]  /*65d0*/  SEL R10, R10, 0xff800000, P6 ;  /* 0xff8000000a0a7807 */ /* 0x000fe40003000000 */
[----:B------:R-:W-:-:S02]  /*65e0*/  R2P PR, R134.B1, 0x7f ;  /* 0x0000007f86007804 */ /* 0x000fc40000001000 */
[----:B------:R-:W-:Y:S02]  /*65f0*/  FMNMX3 R50, R50, R118, R119, !PT ;  /* 0x0000007632327276 */ /* 0x000fe40007800077 */
[----:B------:R-:W-:Y:S02]  /*6600*/  FMNMX3 R49, R49, R120, R121, !PT ;  /* 0x0000007831317276 */ /* 0x000fe40007800079 */
[----:B------:R-:W-:Y:S02]  /*6610*/  SEL R12, R12, 0xff800000, P0 ;  /* 0xff8000000c0c7807 */ /* 0x000fe40000000000 */
[----:B------:R-:W-:Y:S02]  /*6620*/  SEL R13, R13, 0xff800000, P1 ;  /* 0xff8000000d0d7807 */ /* 0x000fe40000800000 */
[----:B------:R-:W-:Y:S02]  /*6630*/  SEL R14, R14, 0xff800000, P2 ;  /* 0xff8000000e0e7807 */ /* 0x000fe40001000000 */
[----:B------:R-:W-:-:S02]  /*6640*/  SEL R15, R15, 0xff800000, P3 ;  /* 0xff8000000f0f7807 */ /* 0x000fc40001800000 */
[----:B------:R-:W-:Y:S02]  /*6650*/  SEL R16, R16, 0xff800000, P4 ;  /* 0xff80000010107807 */ /* 0x000fe40002000000 */
[----:B------:R-:W-:Y:S02]  /*6660*/  SEL R17, R17, 0xff800000, P5 ;  /* 0xff80000011117807 */ /* 0x000fe40002800000 */
[----:B------:R-:W-:Y:S02]  /*6670*/  SEL R18, R18, 0xff800000, P6 ;  /* 0xff80000012127807 */ /* 0x000fe40003000000 */
[----:B------:R-:W-:Y:S02]  /*6680*/  R2P PR, R134.B2, 0x7f ;  /* 0x0000007f86007804 */ /* 0x000fe40000002000 */
[----:B------:R-:W-:Y:S02]  /*6690*/  FMNMX3 R50, R50, R126, R127, !PT ;  /* 0x0000007e32327276 */ /* 0x000fe4000780007f */
[----:B------:R-:W-:-:S02]  /*66a0*/  FMNMX3 R49, R49, R128, R129, !PT ;  /* 0x0000008031317276 */ /* 0x000fc40007800081 */
        /* <DEDUP_REMOVED lines=8> */
[----:B------:R-:W-:Y:S02]  /*6730*/  FMNMX3 R50, R50, R70, R71, !PT ;  /* 0x0000004632327276 */ /* 0x000fe40007800047 */
[----:B------:R-:W-:Y:S02]  /*6740*/  FMNMX3 R49, R49, R72, R73, !PT ;  /* 0x0000004831317276 */ /* 0x000fe40007800049 */
[----:B------:R-:W-:Y:S02]  /*6750*/  SEL R28, R28, 0xff800000, P0 ;  /* 0xff8000001c1c7807 */ /* 0x000fe40000000000 */
[----:B------:R-:W-:-:S02]  /*6760*/  ISETP.NE.U32.AND P0, PT, R48, 0x1, PT ;  /* 0x000000013000780c */ /* 0x000fc40003f05070 */
[----:B------:R-:W-:Y:S02]  /*6770*/  LOP3.LUT R48, R136, 0x1, RZ, 0xc0, !PT ;  /* 0x0000000188307812 */ /* 0x000fe400078ec0ff */
[----:B------:R-:W-:Y:S02]  /*6780*/  SEL R100, R100, 0xff800000, !P0 ;  /* 0xff80000064647807 */ /* 0x000fe40004000000 */
[----:B------:R-:W-:Y:S02]  /*6790*/  LOP3.LUT P0, RZ, R137, 0x80, RZ, 0xc0, !PT ;  /* 0x0000008089ff7812 */ /* 0x000fe4000780c0ff */
[----:B------:R-:W-:Y:S02]  /*67a0*/  FMNMX3 R50, R50, R78, R79, !PT ;  /* 0x0000004e32327276 */ /* 0x000fe4000780004f */
[----:B------:R-:W-:Y:S02]  /*67b0*/  SEL R107, R107, 0xff800000, P0 ;  /* 0xff8000006b6b7807 */ /* 0x000fe40000000000 */
[----:B------:R-:W-:-:S02]  /*67c0*/  LOP3.LUT P0, RZ, R137, 0x8000, RZ, 0xc0, !PT ;  /* 0x0000800089ff7812 */ /* 0x000fc4000780c0ff */
[----:B------:R-:W-:Y:S02]  /*67d0*/  FMNMX3 R49, R49, R80, R81, !PT ;  /* 0x0000005031317276 */ /* 0x000fe40007800051 */
[----:B------:R-:W-:Y:S02]  /*67e0*/  SEL R115, R115, 0xff800000, P0 ;  /* 0xff80000073737807 */ /* 0x000fe40000000000 */
[----:B------:R-:W-:Y:S02]  /*67f0*/  LOP3.LUT P0, RZ, R137, 0x800000, RZ, 0xc0, !PT ;  /* 0x0080000089ff7812 */ /* 0x000fe4000780c0ff */
[----:B------:R-:W-:Y:S02]  /*6800*/  FMNMX3 R50, R50, R86, R87, !PT ;  /* 0x0000005632327276 */ /* 0x000fe40007800057 */
[----:B------:R-:W-:Y:S02]  /*6810*/  SEL R123, R123, 0xff800000, P0 ;  /* 0xff8000007b7b7807 */ /* 0x000fe40000000000 */
[----:B------:R-:W-:-:S02]  /*6820*/  ISETP.GT.AND P0, PT, R137, -0x1, PT ;  /* 0xffffffff8900780c */ /* 0x000fc40003f04270 */
[----:B------:R-:W-:Y:S02]  /*6830*/  FMNMX3 R49, R49, R88, R89, !PT ;  /* 0x0000005831317276 */ /* 0x000fe40007800059 */
[----:B------:R-:W-:Y:S02]  /*6840*/  SEL R131, R131, 0xff800000, !P0 ;  /* 0xff80000083837807 */ /* 0x000fe40004000000 */
[----:B------:R-:W-:Y:S02]  /*6850*/  ISETP.NE.U32.AND P0, PT, R48, 0x1, PT ;  /* 0x000000013000780c */ /* 0x000fe40003f05070 */
[----:B------:R-:W-:Y:S02]  /*6860*/  LOP3.LUT R48, R135, 0x1, RZ, 0xc0, !PT ;  /* 0x0000000187307812 */ /* 0x000fe400078ec0ff */
[----:B------:R-:W-:Y:S02]  /*6870*/  SEL R68, R68, 0xff800000, !P0 ;  /* 0xff80000044447807 */ /* 0x000fe40004000000 */
[----:B------:R-:W-:-:S02]  /*6880*/  LOP3.LUT P0, RZ, R136, 0x80, RZ, 0xc0, !PT ;  /* 0x0000008088ff7812 */ /* 0x000fc4000780c0ff */
[----:B------:R-:W-:Y:S02]  /*6890*/  FMNMX3 R50, R50, R94, R95, !PT ;  /* 0x0000005e32327276 */ /* 0x000fe4000780005f */
[----:B------:R-:W-:Y:S02]  /*68a0*/  SEL R75, R75, 0xff800000, P0 ;  /* 0xff8000004b4b7807 */ /* 0x000fe40000000000 */
[C---:B------:R-:W-:Y:S02]  /*68b0*/  LOP3.LUT P0, RZ, R136.reuse, 0x8000, RZ, 0xc0, !PT ;  /* 0x0000800088ff7812 */ /* 0x040fe4000780c0ff */
[----:B------:R-:W-:Y:S02]  /*68c0*/  FMNMX3 R49, R49, R96, R97, !PT ;  /* 0x0000006031317276 */ /* 0x000fe40007800061 */
[----:B------:R-:W-:Y:S02]  /*68d0*/  SEL R83, R83, 0xff800000, P0 ;  /* 0xff80000053537807 */ /* 0x000fe40000000000 */
[----:B------:R-:W-:-:S02]  /*68e0*/  LOP3.LUT P0, RZ, R136, 0x800000, RZ, 0xc0, !PT ;  /* 0x0080000088ff7812 */ /* 0x000fc4000780c0ff */
[----:B------:R-:W-:Y:S02]  /*68f0*/  FMNMX3 R50, R50, R38, R39, !PT ;  /* 0x0000002632327276 */ /* 0x000fe40007800027 */
[----:B------:R-:W-:Y:S02]  /*6900*/  SEL R91, R91, 0xff800000, P0 ;  /* 0xff8000005b5b7807 */ /* 0x000fe40000000000 */
[----:B------:R-:W-:Y:S02]  /*6910*/  ISETP.GT.AND P0, PT, R136, -0x1, PT ;  /* 0xffffffff8800780c */ /* 0x000fe40003f04270 */
[----:B------:R-:W-:Y:S02]  /*6920*/  FMNMX3 R49, R49, R40, R41, !PT ;  /* 0x0000002831317276 */ /* 0x000fe40007800029 */
[----:B------:R-:W-:Y:S02]  /*6930*/  SEL R155, R99, 0xff800000, !P0 ;  /* 0xff800000639b7807 */ /* 0x000fe40004000000 */
        /* <DEDUP_REMOVED lines=10> */
[----:B------:R-:W-:Y:S02]  /*69e0*/  FMNMX R51, R100, R101, !PT ;  /* 0x0000006564337209 */ /* 0x000fe40007800000 */
[----:B------:R-:W-:Y:S02]  /*69f0*/  SEL R159, R59, 0xff800000, P0 ;  /* 0xff8000003b9f7807 */ /* 0x000fe40000000000 */
[----:B------:R-:W-:-:S02]  /*6a00*/  ISETP.GT.AND P0, PT, R135, -0x1, PT ;  /* 0xffffffff8700780c */ /* 0x000fc40003f04270 */
[----:B------:R-:W-:Y:S02]  /*6a10*/  FMNMX3 R51, R51, R108, R109, !PT ;  /* 0x0000006c33337276 */ /* 0x000fe4000780006d */
[----:B------:R-:W-:Y:S02]  /*6a20*/  SEL R161, R67, 0xff800000, !P0 ;  /* 0xff80000043a17807 */ /* 0x000fe40004000000 */
[----:B------:R-:W-:Y:S02]  /*6a30*/  ISETP.NE.U32.AND P0, PT, R48, 0x1, PT ;  /* 0x000000013000780c */ /* 0x000fe40003f05070 */
[----:B------:R-:W-:Y:S02]  /*6a40*/  FMNMX R48, R106, R107, !PT ;  /* 0x0000006b6a307209 */ /* 0x000fe40007800000 */
[----:B------:R-:W-:Y:S02]  /*6a50*/  FMNMX3 R51, R51, R116, R117, !PT ;  /* 0x0000007433337276 */ /* 0x000fe40007800075 */
[----:B------:R-:W-:-:S02]  /*6a60*/  FMNMX3 R48, R48, R114, R115, !PT ;  /* 0x0000007230307276 */ /* 0x000fc40007800073 */
[----:B------:R-:W-:Y:S02]  /*6a70*/  FMNMX3 R51, R51, R124, R125, !PT ;  /* 0x0000007c33337276 */ /* 0x000fe4000780007d */
[----:B------:R-:W-:Y:S02]  /*6a80*/  FMNMX3 R48, R48, R122, R123, !PT ;  /* 0x0000007a30307276 */ /* 0x000fe4000780007b */
[----:B------:R-:W-:Y:S02]  /*6a90*/  FMNMX3 R51, R51, R68, R69, !PT ;  /* 0x0000004433337276 */ /* 0x000fe40007800045 */
[----:B------:R-:W-:Y:S02]  /*6aa0*/  FMNMX3 R48, R48, R130, R131, !PT ;  /* 0x0000008230307276 */ /* 0x000fe40007800083 */
        /* <DEDUP_REMOVED lines=10> */
[----:B------:R-:W-:Y:S02]  /*6b50*/  SEL R4, R4, 0xff800000, !P0 ;  /* 0xff80000004047807 */ /* 0x000fe40004000000 */
[----:B------:R-:W-:Y:S02]  /*6b60*/  FMNMX3 R48, R48, R156, R157, !PT ;  /* 0x0000009c30307276 */ /* 0x000fe4000780009d */
[----:B------:R-:W-:Y:S02]  /*6b70*/  FMNMX3 R51, R51, R52, R53, !PT ;  /* 0x0000003433337276 */ /* 0x000fe40007800035 */
[----:B------:R-:W-:-:S02]  /*6b80*/  FMNMX3 R50, R50, R146, R147, !PT ;  /* 0x0000009232327276 */ /* 0x000fc40007800093 */
[----:B------:R-:W-:Y:S02]  /*6b90*/  LOP3.LUT P0, RZ, R134, 0x80, RZ, 0xc0, !PT ;  /* 0x0000008086ff7812 */ /* 0x000fe4000780c0ff */
[----:B------:R-:W-:Y:S02]  /*6ba0*/  FMNMX3 R49, R49, R148, R149, !PT ;  /* 0x0000009431317276 */ /* 0x000fe40007800095 */
[----:B------:R-:W-:Y:S02]  /*6bb0*/  FMNMX3 R48, R48, R158, R159, !PT ;  /* 0x0000009e30307276 */ /* 0x000fe4000780009f */
[----:B------:R-:W-:Y:S02]  /*6bc0*/  FMNMX3 R51, R51, R150, R151, !PT ;  /* 0x0000009633337276 */ /* 0x000fe40007800097 */
[----:B------:R-:W-:Y:S02]  /*6bd0*/  FMNMX3 R50, R50, R62, R63, !PT ;  /* 0x0000003e32327276 */ /* 0x000fe4000780003f */
[----:B------:R-:W-:-:S02]  /*6be0*/  SEL R11, R11, 0xff800000, P0 ;  /* 0xff8000000b0b7807 */ /* 0x000fc40000000000 */
        /* <DEDUP_REMOVED lines=12> */
[----:B------:R-:W-:Y:S02]  /*6cb0*/  ISETP.GT.AND P0, PT, R134, -0x1, PT ;  /* 0xffffffff8600780c */ /* 0x000fe40003f04270 */
[----:B------:R-:W-:Y:S02]  /*6cc0*/  FMNMX3 R49, R49, R16, R17, !PT ;  /* 0x0000001031317276 */ /* 0x000fe40007800011 */
[----:B------:R-:W-:Y:S02]  /*6cd0*/  FMNMX3 R48, R48, R18, R19, !PT ;  /* 0x0000001230307276 */ /* 0x000fe40007800013 */
[----:B------:R-:W-:Y:S02]  /*6ce0*/  FMNMX3 R51, R51, R20, R21, !PT ;  /* 0x0000001433337276 */ /* 0x000fe40007800015 */
[----:B------:R-:W-:Y:S02]  /*6cf0*/  FMNMX3 R50, R50, R22, R23, !PT ;  /* 0x0000001632327276 */ /* 0x000fe40007800017 */
[----:B------:R-:W-:-:S02]  /*6d00*/  SEL R29, R29, 0xff800000, P1 ;  /* 0xff8000001d1d7807 */ /* 0x000fc40000800000 */
[----:B------:R-:W-:Y:S02]  /*6d10*/  SEL R30, R30, 0xff800000, P2 ;  /* 0xff8000001e1e7807 */ /* 0x000fe40001000000 */
[----:B------:R-:W-:Y:S02]  /*6d20*/  SEL R31, R31, 0xff800000, P3 ;  /* 0xff8000001f1f7807 */ /* 0x000fe40001800000 */
[----:B------:R-:W-:Y:S02]  /*6d30*/  SEL R35, R35, 0xff800000, !P0 ;  /* 0xff80000023237807 */ /* 0x000fe40004000000 */
[----:B------:R-:W-:Y:S02]  /*6d40*/  SEL R32, R32, 0xff800000, P4 ;  /* 0xff80000020207807 */ /* 0x000fe40002000000 */
[----:B------:R-:W-:Y:S02]  /*6d50*/  SEL R33, R33, 0xff800000, P5 ;  /* 0xff80000021217807 */ /* 0x000fe40002800000 */
[----:B------:R-:W-:-:S02]  /*6d60*/  FMNMX3 R51, R51, R28, R29, !PT ;  /* 0x0000001c33337276 */ /* 0x000fc4000780001d */
[----:B------:R-:W-:Y:S02]  /*6d70*/  FMNMX3 R50, R50, R30, R31, !PT ;  /* 0x0000001e32327276 */ /* 0x000fe4000780001f */
[----:B------:R-:W-:Y:S02]  /*6d80*/  SEL R34, R34, 0xff800000, P6 ;  /* 0xff80000022227807 */ /* 0x000fe40003000000 */
[----:B------:R-:W-:Y:S02]  /*6d90*/  FMNMX3 R49, R49, R24, R25, !PT ;  /* 0x0000001831317276 */ /* 0x000fe40007800019 */
[----:B------:R-:W-:Y:S02]  /*6da0*/  FMNMX3 R48, R48, R26, R27, !PT ;  /* 0x0000001a30307276 */ /* 0x000fe4000780001b */
[----:B------:R-:W-:Y:S02]  /*6db0*/  FMNMX R50, R51, R50, !PT ;  /* 0x0000003233327209 */ /* 0x000fe40007800000 */
[----:B------:R-:W-:-:S02]  /*6dc0*/  FMNMX3 R49, R49, R32, R33, !PT ;  /* 0x0000002031317276 */ /* 0x000fc40007800021 */
[----:B------:R-:W-:-:S04]  /*6dd0*/  FMNMX3 R48, R48, R34, R35, !PT ;  /* 0x0000002230307276 */ /* 0x000fc80007800023 */
[----:B------:R-:W-:-:S04]  /*6de0*/  FMNMX3 R174, R50, R49, R48, !PT ;  /* 0x0000003132ae7276 */ /* 0x000fc80007800030 */
[----:B------:R-:W-:-:S04]  /*6df0*/  FSETP.NEU.AND P0, PT, R174, -INF , PT ;  /* 0xff800000ae00780b */ /* 0x000fc80003f0d000 */
[----:B------:R-:W-:Y:S02]  /*6e00*/  FSEL R186, R174, RZ, P0 ;  /* 0x000000ffaeba7208 */ /* 0x000fe40000000000 */
[----:B------:R-:W-:-:S03]  /*6e10*/  ELECT P0, URZ, PT ;  /* 0x0000000000ff782f */ /* 0x000fc60003800000 */
[----:B----4-:R-:W-:-:S04]  /*6e20*/  FFMA R186, -R186, UR4, RZ ;  /* 0x00000004baba7c23 */ /* 0x010fc800080001ff */
[--C-:B------:R-:W-:Y:S02]  /*6e30*/  FFMA2 R48, R100.F32x2.HI_LO, UR4.F32, R186.reuse.F32 ;  /* 0x0000000464307c49 */ /* 0x100fe400092000ba */
[--C-:B------:R-:W-:Y:S02]  /*6e40*/  FFMA2 R50, R102.F32x2.HI_LO, UR4.F32, R186.reuse.F32 ;  /* 0x0000000466327c49 */ /* 0x100fe400092000ba */
[--C-:B------:R-:W-:Y:S02]  /*6e50*/  FFMA2 R54, R104.F32x2.HI_LO, UR4.F32, R186.reuse.F32 ;  /* 0x0000000468367c49 */ /* 0x100fe400092000ba */
[--C-:B------:R-:W-:Y:S01]  /*6e60*/  FFMA2 R56, R106.F32x2.HI_LO, UR4.F32, R186.reuse.F32 ;  /* 0x000000046a387c49 */ /* 0x100fe200092000ba */
[----:B------:R-:W-:Y:S01]  /*6e70*/  MUFU.EX2 R48, R48 ;  /* 0x0000003000307308 */ /* 0x000fe20000000800 */
[--C-:B------:R-:W-:Y:S02]  /*6e80*/  FFMA2 R58, R108.F32x2.HI_LO, UR4.F32, R186.reuse.F32 ;  /* 0x000000046c3a7c49 */ /* 0x100fe400092000ba */
[----:B------:R-:W-:-:S02]  /*6e90*/  FFMA2 R60, R110.F32x2.HI_LO, UR4.F32, R186.F32 ;  /* 0x000000046e3c7c49 */ /* 0x000fc400092000ba */
[--C-:B------:R-:W-:Y:S02]  /*6ea0*/  FFMA2 R64, R112.F32x2.HI_LO, UR4.F32, R186.reuse.F32 ;  /* 0x0000000470407c49 */ /* 0x100fe400092000ba */
[--C-:B------:R-:W-:Y:S01]  /*6eb0*/  FFMA2 R66, R114.F32x2.HI_LO, UR4.F32, R186.reuse.F32 ;  /* 0x0000000472427c49 */ /* 0x100fe200092000ba */
[----:B------:R-:W1:Y:S01]  /*6ec0*/  MUFU.EX2 R49, R49 ;  /* 0x0000003100317308 */ /* 0x000e620000000800 */
[--C-:B------:R-:W-:Y:S02]  /*6ed0*/  FFMA2 R98, R116.F32x2.HI_LO, UR4.F32, R186.reuse.F32 ;  /* 0x0000000474627c49 */ /* 0x100fe400092000ba */
[--C-:B------:R-:W-:Y:S02]  /*6ee0*/  FFMA2 R100, R118.F32x2.HI_LO, UR4.F32, R186.reuse.F32 ;  /* 0x0000000476647c49 */ /* 0x100fe400092000ba */
[--C-:B------:R-:W-:Y:S02]  /*6ef0*/  FFMA2 R102, R120.F32x2.HI_LO, UR4.F32, R186.reuse.F32 ;  /* 0x0000000478667c49 */ /* 0x100fe400092000ba */
[--C-:B------:R-:W-:Y:S01]  /*6f00*/  FFMA2 R104, R122.F32x2.HI_LO, UR4.F32, R186.reuse.F32 ;  /* 0x000000047a687c49 */ /* 0x100fe200092000ba */
[----:B------:R-:W-:Y:S01]  /*6f10*/  MUFU.EX2 R50, R50 ;  /* 0x0000003200327308 */ /* 0x000fe20000000800 */
[----:B------:R-:W-:-:S02]  /*6f20*/  FFMA2 R106, R124.F32x2.HI_LO, UR4.F32, R186.F32 ;  /* 0x000000047c6a7c49 */ /* 0x000fc400092000ba */
[--C-:B------:R-:W-:Y:S02]  /*6f30*/  FFMA2 R108, R126.F32x2.HI_LO, UR4.F32, R186.reuse.F32 ;  /* 0x000000047e6c7c49 */ /* 0x100fe400092000ba */
[--C-:B------:R-:W-:Y:S02]  /*6f40*/  FFMA2 R110, R128.F32x2.HI_LO, UR4.F32, R186.reuse.F32 ;  /* 0x00000004806e7c49 */ /* 0x100fe400092000ba */
[--C-:B------:R-:W-:Y:S01]  /*6f50*/  FFMA2 R112, R130.F32x2.HI_LO, UR4.F32, R186.reuse.F32 ;  /* 0x0000000482707c49 */ /* 0x100fe200092000ba */
[----:B------:R-:W2:Y:S01]  /*6f60*/  MUFU.EX2 R51, R51 ;  /* 0x0000003300337308 */ /* 0x000ea20000000800 */
[--C-:B------:R-:W-:Y:S02]  /*6f70*/  FFMA2 R128, R146.F32x2.HI_LO, UR4.F32, R186.reuse.F32 ;  /* 0x0000000492807c49 */ /* 0x100fe400092000ba */
[--C-:B------:R-:W-:Y:S02]  /*6f80*/  FFMA2 R124, R144.F32x2.HI_LO, UR4.F32, R186.reuse.F32 ;  /* 0x00000004907c7c49 */ /* 0x100fe400092000ba */
[----:B------:R-:W-:-:S02]  /*6f90*/  FFMA2 R130, R148.F32x2.HI_LO, UR4.F32, R186.F32 ;  /* 0x0000000494827c49 */ /* 0x000fc400092000ba */
[--C-:B------:R-:W-:Y:S01]  /*6fa0*/  FFMA2 R146, R150.F32x2.HI_LO, UR4.F32, R186.reuse.F32 ;  /* 0x0000000496927c49 */ /* 0x100fe200092000ba */
[----:B------:R-:W-:Y:S01]  /*6fb0*/  MUFU.EX2 R54, R54 ;  /* 0x0000003600367308 */ /* 0x000fe20000000800 */
[--C-:B------:R-:W-:Y:S02]  /*6fc0*/  FFMA2 R114, R154.F32x2.HI_LO, UR4.F32, R186.reuse.F32 ;  /* 0x000000049a727c49 */ /* 0x100fe400092000ba */
[--C-:B------:R-:W-:Y:S02]  /*6fd0*/  FFMA2 R126, R156.F32x2.HI_LO, UR4.F32, R186.reuse.F32 ;  /* 0x000000049c7e7c49 */ /* 0x100fe400092000ba */
[--C-:B------:R-:W-:Y:S02]  /*6fe0*/  FFMA2 R144, R158.F32x2.HI_LO, UR4.F32, R186.reuse.F32 ;  /* 0x000000049e907c49 */ /* 0x100fe400092000ba */
[--C-:B------:R-:W-:Y:S01]  /*6ff0*/  FFMA2 R148, R152.F32x2.HI_LO, UR4.F32, R186.reuse.F32 ;  /* 0x0000000498947c49 */ /* 0x100fe200092000ba */
[----:B------:R-:W3:Y:S01]  /*7000*/  MUFU.EX2 R55, R55 ;  /* 0x0000003700377308 */ /* 0x000ee20000000800 */
[----:B------:R-:W-:-:S02]  /*7010*/  FFMA2 R150, R160.F32x2.HI_LO, UR4.F32, R186.F32 ;  /* 0x00000004a0967c49 */ /* 0x000fc400092000ba */
[--C-:B------:R-:W-:Y:S02]  /*7020*/  FFMA2 R68, R68.F32x2.HI_LO, UR4.F32, R186.reuse.F32 ;  /* 0x0000000444447c49 */ /* 0x100fe400092000ba */
[--C-:B------:R-:W-:Y:S02]  /*7030*/  FFMA2 R70, R70.F32x2.HI_LO, UR4.F32, R186.reuse.F32 ;  /* 0x0000000446467c49 */ /* 0x100fe400092000ba */
[--C-:B------:R-:W-:Y:S01]  /*7040*/  FFMA2 R72, R72.F32x2.HI_LO, UR4.F32, R186.reuse.F32 ;  /* 0x0000000448487c49 */ /* 0x100fe200092000ba */
[----:B------:R-:W-:Y:S01]  /*7050*/  MUFU.EX2 R56, R56 ;  /* 0x0000003800387308 */ /* 0x000fe20000000800 */
[--C-:B------:R-:W-:Y:S02]  /*7060*/  FFMA2 R74, R74.F32x2.HI_LO, UR4.F32, R186.reuse.F32 ;  /* 0x000000044a4a7c49 */ /* 0x100fe400092000ba */
[--C-:B------:R-:W-:Y:S02]  /*7070*/  FFMA2 R76, R76.F32x2.HI_LO, UR4.F32, R186.reuse.F32 ;  /* 0x000000044c4c7c49 */ /* 0x100fe400092000ba */
[----:B------:R-:W-:-:S02]  /*7080*/  FFMA2 R78, R78.F32x2.HI_LO, UR4.F32, R186.F32 ;  /* 0x000000044e4e7c49 */ /* 0x000fc400092000ba */
[--C-:B------:R-:W-:Y:S01]  /*7090*/  FFMA2 R80, R80.F32x2.HI_LO, UR4.F32, R186.reuse.F32 ;  /* 0x0000000450507c49 */ /* 0x100fe200092000ba */
[----:B------:R-:W4:Y:S01]  /*70a0*/  MUFU.EX2 R57, R57 ;  /* 0x0000003900397308 */ /* 0x000f220000000800 */
        /* <DEDUP_REMOVED lines=9> */
[----:B------:R-:W1:Y:S01]  /*7140*/  MUFU.EX2 R59, R59 ;  /* 0x0000003b003b7308 */ /* 0x000e620000000800 */
        /* <DEDUP_REMOVED lines=9> */
[----:B------:R-:W5:Y:S01]  /*71e0*/  MUFU.EX2 R61, R61 ;  /* 0x0000003d003d7308 */ /* 0x000f620000000800 */
[--C-:B------:R-:W-:Y:S01]  /*71f0*/  FFMA2 R152, R4.F32x2.HI_LO, UR4.F32, R186.reuse.F32 ;  /* 0x0000000404987c49 */ /* 0x100fe200092000ba */
[----:B-1----:R-:W-:Y:S01]  /*7200*/  F2FP.F16.F32.PACK_AB R4, R49, R48 ;  /* 0x000000303104723e */ /* 0x002fe200000000ff */
[--C-:B------:R-:W-:Y:S01]  /*7210*/  FFMA2 R154, R6.F32x2.HI_LO, UR4.F32, R186.reuse.F32 ;  /* 0x00000004069a7c49 */ /* 0x100fe200092000ba */
[----:B--2---:R-:W-:Y:S01]  /*7220*/  F2FP.F16.F32.PACK_AB R5, R51, R50 ;  /* 0x000000323305723e */ /* 0x004fe200000000ff */
[--C-:B------:R-:W-:Y:S01]  /*7230*/  FFMA2 R156, R8.F32x2.HI_LO, UR4.F32, R186.reuse.F32 ;  /* 0x00000004089c7c49 */ /* 0x100fe200092000ba */
[----:B---3--:R-:W-:Y:S01]  /*7240*/  F2FP.F16.F32.PACK_AB R6, R55, R54 ;  /* 0x000000363706723e */ /* 0x008fe200000000ff */
[--C-:B------:R-:W-:Y:S01]  /*7250*/  FFMA2 R158, R10.F32x2.HI_LO, UR4.F32, R186.reuse.F32 ;  /* 0x000000040a9e7c49 */ /* 0x100fe200092000ba */
[----:B------:R-:W-:Y:S01]  /*7260*/  MUFU.EX2 R64, R64 ;  /* 0x0000004000407308 */ /* 0x000fe20000000800 */
[--C-:B------:R-:W-:Y:S01]  /*7270*/  FFMA2 R160, R12.F32x2.HI_LO, UR4.F32, R186.reuse.F32 ;  /* 0x000000040ca07c49 */ /* 0x100fe200092000ba */
[----:B----4-:R-:W-:Y:S01]  /*7280*/  F2FP.F16.F32.PACK_AB R7, R57, R56 ;  /* 0x000000383907723e */ /* 0x010fe200000000ff */
[--C-:B------:R-:W-:Y:S01]  /*7290*/  FFMA2 R162, R14.F32x2.HI_LO, UR4.F32, R186.reuse.F32 ;  /* 0x000000040ea27c49 */ /* 0x100fe200092000ba */
[----:B------:R-:W-:Y:S01]  /*72a0*/  F2FP.F16.F32.PACK_AB R8, R59, R58 ;  /* 0x0000003a3b08723e */ /* 0x000fe200000000ff */
[----:B------:R-:W-:-:S02]  /*72b0*/  FFMA2 R164, R16.F32x2.HI_LO, UR4.F32, R186.F32 ;  /* 0x0000000410a47c49 */ /* 0x000fc400092000ba */
[--C-:B------:R-:W-:Y:S01]  /*72c0*/  FFMA2 R168, R18.F32x2.HI_LO, UR4.F32, R186.reuse.F32 ;  /* 0x0000000412a87c49 */ /* 0x100fe200092000ba */
[----:B------:R-:W1:Y:S01]  /*72d0*/  MUFU.EX2 R65, R65 ;  /* 0x0000004100417308 */ /* 0x000e620000000800 */
[--C-:B------:R-:W-:Y:S01]  /*72e0*/  FFMA2 R170, R20.F32x2.HI_LO, UR4.F32, R186.reuse.F32 ;  /* 0x0000000414aa7c49 */ /* 0x100fe200092000ba */
[----:B-----5:R-:W-:Y:S01]  /*72f0*/  F2FP.F16.F32.PACK_AB R9, R61, R60 ;  /* 0x0000003c3d09723e */ /* 0x020fe200000000ff */
[--C-:B------:R-:W-:Y:S02]  /*7300*/  FFMA2 R172, R22.F32x2.HI_LO, UR4.F32, R186.reuse.F32 ;  /* 0x0000000416ac7c49 */ /* 0x100fe400092000ba */
[--C-:B------:R-:W-:Y:S02]  /*7310*/  FFMA2 R176, R24.F32x2.HI_LO, UR4.F32, R186.reuse.F32 ;  /* 0x0000000418b07c49 */ /* 0x100fe400092000ba */
[--C-:B------:R-:W-:Y:S01]  /*7320*/  FFMA2 R178, R26.F32x2.HI_LO, UR4.F32, R186.reuse.F32 ;  /* 0x000000041ab27c49 */ /* 0x100fe200092000ba */
[----:B------:R-:W-:Y:S01]  /*7330*/  MUFU.EX2 R66, R66 ;  /* 0x0000004200427308 */ /* 0x000fe20000000800 */
[----:B------:R-:W-:-:S02]  /*7340*/  FFMA2 R180, R28.F32x2.HI_LO, UR4.F32, R186.F32 ;  /* 0x000000041cb47c49 */ /* 0x000fc400092000ba */
[--C-:B------:R-:W-:Y:S02]  /*7350*/  FFMA2 R182, R30.F32x2.HI_LO, UR4.F32, R186.reuse.F32 ;  /* 0x000000041eb67c49 */ /* 0x100fe400092000ba */
[--C-:B------:R-:W-:Y:S02]  /*7360*/  FFMA2 R184, R32.F32x2.HI_LO, UR4.F32, R186.reuse.F32 ;  /* 0x0000000420b87c49 */ /* 0x100fe400092000ba */
[----:B------:R-:W-:Y:S01]  /*7370*/  FFMA2 R186, R34.F32x2.HI_LO, UR4.F32, R186.F32 ;  /* 0x0000000422ba7c49 */ /* 0x000fe200092000ba */
[----:B------:R-:W2:Y:S01]  /*7380*/  MUFU.EX2 R67, R67 ;  /* 0x0000004300437308 */ /* 0x000ea20000000800 */
[----:B------:R-:W-:Y:S01]  /*7390*/  R2UR UR4, R142 ;  /* 0x000000008e0472ca */ /* 0x000fe200000e0000 */
[----:B------:R-:W-:Y:S01]  /*73a0*/  FADD2 R48, R48.F32x2.HI_LO, R58.F32x2.HI_LO ;  /* 0x0000003a3030724b */ /* 0x000fe20000000000 */
[----:B-1----:R-:W-:Y:S01]  /*73b0*/  F2FP.F16.F32.PACK_AB R10, R65, R64 ;  /* 0x00000040410a723e */ /* 0x002fe200000000ff */
[----:B------:R-:W-:Y:S02]  /*73c0*/  FADD2 R50, R50.F32x2.HI_LO, R60.F32x2.HI_LO ;  /* 0x0000003c3232724b */ /* 0x000fe40000000000 */
[----:B------:R-:W-:-:S02]  /*73d0*/  FADD2 R54, R54.F32x2.HI_LO, R64.F32x2.HI_LO ;  /* 0x000000403636724b */ /* 0x000fc40000000000 */
[----:B------:R-:W-:Y:S08]  /*73e0*/  MUFU.EX2 R98, R98 ;  /* 0x0000006200627308 */ /* 0x000ff00000000800 */
[----:B------:R-:W1:Y:S01]  /*73f0*/  MUFU.EX2 R99, R99 ;  /* 0x0000006300637308 */ /* 0x000e620000000800 */
[----:B--2---:R-:W-:Y:S01]  /*7400*/  F2FP.F16.F32.PACK_AB R11, R67, R66 ;  /* 0x00000042430b723e */ /* 0x004fe200000000ff */
[----:B------:R-:W-:-:S06]  /*7410*/  FADD2 R56, R56.F32x2.HI_LO, R66.F32x2.HI_LO ;  /* 0x000000423838724b */ /* 0x000fcc0000000000 */
[----:B------:R-:W-:Y:S08]  /*7420*/  MUFU.EX2 R100, R100 ;  /* 0x0000006400647308 */ /* 0x000ff00000000800 */
[----:B------:R-:W2:Y:S01]  /*7430*/  MUFU.EX2 R101, R101 ;  /* 0x0000006500657308 */ /* 0x000ea20000000800 */
[----:B-1----:R-:W-:Y:S01]  /*7440*/  F2FP.F16.F32.PACK_AB R12, R99, R98 ;  /* 0x00000062630c723e */ /* 0x002fe200000000ff */
[----:B------:R-:W-:-:S06]  /*7450*/  FADD2 R48, R48.F32x2.HI_LO, R98.F32x2.HI_LO ;  /* 0x000000623030724b */ /* 0x000fcc0000000000 */
        /* <DEDUP_REMOVED lines=27> */
[----:B------:R-:W-:-:S03]  /*7610*/  FADD2 R56, R56.F32x2.HI_LO, R112.F32x2.HI_LO ;  /* 0x000000703838724b */ /* 0x000fc60000000000 */
[----:B------:R2:W-:Y:S01]  /*7620*/  STTM.x16 tmem[UR4], R4 ;  /* 0x00000004000079ed */ /* 0x0005e20008240004 */
[----:B------:R-:W-:Y:S02]  /*7630*/  R2UR UR4, R143 ;  /* 0x000000008f0472ca */ /* 0x000fe400000e0000 */
[----:B------:R-:W-:Y:S08]  /*7640*/  MUFU.EX2 R70, R70 ;  /* 0x0000004600467308 */ /* 0x000ff00000000800 */
[----:B------:R-:W3:Y:S01]  /*7650*/  MUFU.EX2 R71, R71 ;  /* 0x0000004700477308 */ /* 0x000ee20000000800 */
[----:B-1----:R-:W-:Y:S01]  /*7660*/  F2FP.F16.F32.PACK_AB R28, R69, R68 ;  /* 0x00000044451c723e */ /* 0x002fe200000000ff */
[----:B------:R-:W-:-:S06]  /*7670*/  FADD2 R48, R48.F32x2.HI_LO, R68.F32x2.HI_LO ;  /* 0x000000443030724b */ /* 0x000fcc0000000000 */
[----:B------:R-:W-:Y:S08]  /*7680*/  MUFU.EX2 R72, R72 ;  /* 0x0000004800487308 */ /* 0x000ff00000000800 */
[----:B------:R-:W1:Y:S01]  /*7690*/  MUFU.EX2 R73, R73 ;  /* 0x0000004900497308 */ /* 0x000e620000000800 */
[----:B---3--:R-:W-:Y:S01]  /*76a0*/  F2FP.F16.F32.PACK_AB R29, R71, R70 ;  /* 0x00000046471d723e */ /* 0x008fe200000000ff */
[----:B------:R-:W-:-:S06]  /*76b0*/  FADD2 R50, R50.F32x2.HI_LO, R70.F32x2.HI_LO ;  /* 0x000000463232724b */ /* 0x000fcc0000000000 */
        /* <DEDUP_REMOVED lines=53> */
[----:B------:R-:W2:Y:S01]  /*7a10*/  MUFU.EX2 R117, R117 ;  /* 0x0000007500757308 */ /* 0x000ea20000000800 */
[----:B---3--:R-:W-:Y:S01]  /*7a20*/  F2FP.F16.F32.PACK_AB R43, R115, R114 ;  /* 0x00000072732b723e */ /* 0x008fe200000000ff */
[----:B------:R-:W-:-:S03]  /*7a30*/  FADD2 R56, R56.F32x2.HI_LO, R114.F32x2.HI_LO ;  /* 0x000000723838724b */ /* 0x000fc60000000000 */
[----:B------:R-:W-:Y:S03]  /*7a40*/  STTM.x16 tmem[UR5], R28 ;  /* 0x0000001c000079ed */ /* 0x000fe60008240005 */
        /* <DEDUP_REMOVED lines=63> */
[----:B------:R-:W-:-:S03]  /*7e40*/  FADD2 R56, R56.F32x2.HI_LO, R150.F32x2.HI_LO ;  /* 0x000000963838724b */ /* 0x000fc60000000000 */
[----:B------:R1:W-:Y:S01]  /*7e50*/  STTM.x16 tmem[UR4], R12 ;  /* 0x0000000c000079ed */ /* 0x0003e20008240004 */
[----:B------:R-:W-:Y:S01]  /*7e60*/  R2UR UR4, R167 ;  /* 0x00000000a70472ca */ /* 0x000fe200000e0000 */
[----:B------:R-:W3:Y:S01]  /*7e70*/  FENCE.VIEW.ASYNC.T ;  /* 0x00000000000073c6 */ /* 0x000ee20000000200 */
[----:B------:R-:W-:Y:S08]  /*7e80*/  MUFU.EX2 R154, R154 ;  /* 0x0000009a009a7308 */ /* 0x000ff00000000800 */
[----:B------:R-:W4:Y:S01]  /*7e90*/  MUFU.EX2 R155, R155 ;  /* 0x0000009b009b7308 */ /* 0x000f220000000800 */
[----:B--2---:R-:W-:Y:S01]  /*7ea0*/  F2FP.F16.F32.PACK_AB R4, R153, R152 ;  /* 0x000000989904723e */ /* 0x004fe200000000ff */
[----:B------:R-:W-:-:S06]  /*7eb0*/  FADD2 R48, R48.F32x2.HI_LO, R152.F32x2.HI_LO ;  /* 0x000000983030724b */ /* 0x000fcc0000000000 */
[----:B------:R-:W-:Y:S08]  /*7ec0*/  MUFU.EX2 R156, R156 ;  /* 0x0000009c009c7308 */ /* 0x000ff00000000800 */
[----:B------:R-:W2:Y:S01]  /*7ed0*/  MUFU.EX2 R157, R157 ;  /* 0x0000009d009d7308 */ /* 0x000ea20000000800 */
[----:B----4-:R-:W-:Y:S01]  /*7ee0*/  F2FP.F16.F32.PACK_AB R5, R155, R154 ;  /* 0x0000009a9b05723e */ /* 0x010fe200000000ff */
[----:B------:R-:W-:-:S06]  /*7ef0*/  FADD2 R50, R50.F32x2.HI_LO, R154.F32x2.HI_LO ;  /* 0x0000009a3232724b */ /* 0x000fcc0000000000 */
[----:B------:R-:W-:Y:S08]  /*7f00*/  MUFU.EX2 R158, R158 ;  /* 0x0000009e009e7308 */ /* 0x000ff00000000800 */
[----:B------:R-:W4:Y:S01]  /*7f10*/  MUFU.EX2 R159, R159 ;  /* 0x0000009f009f7308 */ /* 0x000f220000000800 */
[----:B--2---:R-:W-:Y:S01]  /*7f20*/  F2FP.F16.F32.PACK_AB R6, R157, R156 ;  /* 0x0000009c9d06723e */ /* 0x004fe200000000ff */
[----:B------:R-:W-:-:S06]  /*7f30*/  FADD2 R54, R54.F32x2.HI_LO, R156.F32x2.HI_LO ;  /* 0x0000009c3636724b */ /* 0x000fcc0000000000 */
[----:B------:R-:W-:Y:S01]  /*7f40*/  MUFU.EX2 R160, R160 ;  /* 0x000000a000a07308 */ /* 0x000fe20000000800 */
[----:B-1----:R-:W-:Y:S01]  /*7f50*/  IMAD.MOV.U32 R21, RZ, RZ, 0x1 ;  /* 0x00000001ff157424 */ /* 0x002fe200078e00ff */
[----:B------:R-:W-:-:S03]  /*7f60*/  LOP3.LUT R20, R141, 0x1, RZ, 0x3c, !PT ;  /* 0x000000018d147812 */ /* 0x000fc600078e3cff */
[----:B---3--:R1:W-:Y:S03]  /*7f70*/  SYNCS.ARRIVE.TRANS64.RED.ART0 RZ, [UR11], R21 ;  /* 0x00000015ffff79a7 */ /* 0x0083e6000850040b */
[----:B------:R-:W2:Y:S01]  /*7f80*/  MUFU.EX2 R161, R161 ;  /* 0x000000a100a17308 */ /* 0x000ea20000000800 */
[----:B----4-:R-:W-:Y:S01]  /*7f90*/  F2FP.F16.F32.PACK_AB R7, R159, R158 ;  /* 0x0000009e9f07723e */ /* 0x010fe200000000ff */
[----:B------:R-:W-:Y:S02]  /*7fa0*/  IMAD.U32 R20, R20, -0x80000000, RZ ;  /* 0x8000000014147824 */ /* 0x000fe400078e00ff */
[----:B------:R-:W-:-:S04]  /*7fb0*/  FADD2 R56, R56.F32x2.HI_LO, R158.F32x2.HI_LO ;  /* 0x0000009e3838724b */ /* 0x000fc80000000000 */
[----:B------:R-:W-:Y:S08]  /*7fc0*/  MUFU.EX2 R162, R162 ;  /* 0x000000a200a27308 */ /* 0x000ff00000000800 */
[----:B------:R-:W3:Y:S01]  /*7fd0*/  MUFU.EX2 R163, R163 ;  /* 0x000000a300a37308 */ /* 0x000ee20000000800 */
[----:B--2---:R-:W-:Y:S01]  /*7fe0*/  F2FP.F16.F32.PACK_AB R8, R161, R160 ;  /* 0x000000a0a108723e */ /* 0x004fe200000000ff */
[----:B------:R-:W-:-:S06]  /*7ff0*/  FADD2 R48, R48.F32x2.HI_LO, R160.F32x2.HI_LO ;  /* 0x000000a03030724b */ /* 0x000fcc0000000000 */
[----:B------:R-:W-:Y:S08]  /*8000*/  MUFU.EX2 R164, R164 ;  /* 0x000000a400a47308 */ /* 0x000ff00000000800 */
[----:B------:R-:W2:Y:S01]  /*8010*/  MUFU.EX2 R165, R165 ;  /* 0x000000a500a57308 */ /* 0x000ea20000000800 */
[----:B---3--:R-:W-:Y:S01]  /*8020*/  F2FP.F16.F32.PACK_AB R9, R163, R162 ;  /* 0x000000a2a309723e */ /* 0x008fe200000000ff */
[----:B------:R-:W-:-:S06]  /*8030*/  FADD2 R50, R50.F32x2.HI_LO, R162.F32x2.HI_LO ;  /* 0x000000a23232724b */ /* 0x000fcc0000000000 */
        /* <DEDUP_REMOVED lines=31> */
[----:B------:R-:W-:-:S04]  /*8230*/  FADD2 R50, R50.F32x2.HI_LO, R182.F32x2.HI_LO ;  /* 0x000000b63232724b */ /* 0x000fc80000000000 */
[----:B------:R-:W-:Y:S02]  /*8240*/  FADD2 R48, R48.F32x2.HI_LO, R50.F32x2.HI_LO ;  /* 0x000000323030724b */ /* 0x000fe40000000000 */
[----:B------:R-:W-:Y:S08]  /*8250*/  MUFU.EX2 R186, R186 ;  /* 0x000000ba00ba7308 */ /* 0x000ff00000000800 */
[----:B------:R-:W3:Y:S01]  /*8260*/  MUFU.EX2 R187, R187 ;  /* 0x000000bb00bb7308 */ /* 0x000ee20000000800 */
[----:B--2---:R-:W-:Y:S01]  /*8270*/  F2FP.F16.F32.PACK_AB R18, R185, R184 ;  /* 0x000000b8b912723e */ /* 0x004fe200000000ff */
[----:B------:R-:W-:Y:S01]  /*8280*/  FADD2 R54, R54.F32x2.HI_LO, R184.F32x2.HI_LO ;  /* 0x000000b83636724b */ /* 0x000fe20000000000 */
[----:B---3--:R-:W-:Y:S01]  /*8290*/  F2FP.F16.F32.PACK_AB R19, R187, R186 ;  /* 0x000000babb13723e */ /* 0x008fe200000000ff */
[----:B------:R-:W-:-:S03]  /*82a0*/  FADD2 R56, R56.F32x2.HI_LO, R186.F32x2.HI_LO ;  /* 0x000000ba3838724b */ /* 0x000fc60000000000 */
[----:B------:R1:W-:Y:S01]  /*82b0*/  STTM.x16 tmem[UR4], R4 ;  /* 0x00000004000079ed */ /* 0x0003e20008240004 */
[----:B------:R-:W2:Y:S02]  /*82c0*/  FENCE.VIEW.ASYNC.T ;  /* 0x00000000000073c6 */ /* 0x000ea40000000200 */
[----:B--2---:R-:W-:Y:S01]  /*82d0*/  NOP ;  /* 0x0000000000007918 */ /* 0x004fe20000000000 */
[----:B------:R1:W-:Y:S01]  /*82e0*/  @P0 SYNCS.ARRIVE.TRANS64.RED.ART0 RZ, [UR10], R21 ;  /* 0x00000015ffff09a7 */ /* 0x0003e2000850040a */
[----:B------:R-:W-:-:S04]  /*82f0*/  FADD2 R54, R54.F32x2.HI_LO, R56.F32x2.HI_LO ;  /* 0x000000383636724b */ /* 0x000fc80000000000 */
[----:B------:R-:W-:Y:S01]  /*8300*/  FADD2 R48, R48.F32x2.HI_LO, R54.F32x2.HI_LO ;  /* 0x000000363030724b */ /* 0x000fe20000000000 */
[----:B------:R-:W2:Y:S02]  /*8310*/  SYNCS.PHASECHK.TRANS64.TRYWAIT P0, [UR7+0x168], R20 ;  /* 0x00016814ff0075a7 */ /* 0x000ea40008001107 */
[----:B-12---:R-:W-:Y:S05]  /*8320*/  @!P0 BRA `(.L_x_68) ;  /* 0x0000004000c88947 */ /* 0x006fea0003800000 */
.L_x_136:
[----:B------:R-:W-:Y:S01]  /*8330*/  FADD R186, R48, R49 ;  /* 0x0000003130ba7221 */ /* 0x000fe20000000000 */
[----:B------:R-:W-:Y:S01]  /*8340*/  LOP3.LUT R140, R140, 0x1, RZ, 0x3c, !PT ;  /* 0x000000018c8c7812 */ /* 0x000fe200078e3cff */
[----:B------:R-:W-:Y:S06]  /*8350*/  BRA.U !UP0, `(.L_x_69) ;  /* 0x0000001d08e87547 */ /* 0x000fec000b800000 */
[----:B------:R-:W-:Y:S01]  /*8360*/  MOV R188, R174 ;  /* 0x000000ae00bc7202 */ /* 0x000fe20000000f00 */
[----:B------:R-:W2:Y:S01]  /*8370*/  LDCU UR5, c[0x0][0x600] ;  /* 0x0000c000ff0577ac */ /* 0x000ea20008000800 */
[----:B------:R-:W-:-:S04]  /*8380*/  UMOV UR8, URZ ;  /* 0x000000ff00087c82 */ /* 0x000fc80008000000 */
.L_x_72:
[----:B------:R-:W-:Y:S02]  /*8390*/  SHF.L.U32 R6, R140, 0x1f, RZ ;  /* 0x0000001f8c067819 */ /* 0x000fe400000006ff */
[----:B------:R-:W-:Y:S02]  /*83a0*/  R2UR UR4, R139 ;  /* 0x000000008b0472ca */ /* 0x000fe400000e0000 */
[----:B------:R-:W3:Y:S02]  /*83b0*/  SYNCS.PHASECHK.TRANS64.TRYWAIT P0, [UR7+0x130], R6 ;  /* 0x00013006ff0075a7 */ /* 0x000ee40008001107 */
[----:B-1-3--:R-:W-:Y:S11]  /*83c0*/  @!P0 BRA `(.L_x_70) ;  /* 0x0000004000bc8947 */ /* 0x00aff60003800000 */
.L_x_138:
[----:B------:R-:W3:Y:S01]  /*83d0*/  LDTM.x32 R100, tmem[UR4] ;  /* 0x00000004006479ee */ /* 0x000ee200082c0000 */
[----:B------:R-:W-:Y:S02]  /*83e0*/  R2UR UR4, R138 ;  /* 0x000000008a0472ca */ /* 0x000fe400000e0000 */
[----:B------:R-:W-:-:S11]  /*83f0*/  R2UR UR6, R142 ;  /* 0x000000008e0672ca */ /* 0x000fd600000e0000 */
[----:B------:R-:W4:Y:S01]  /*8400*/  LDTM.x32 R68, tmem[UR4] ;  /* 0x00000004004479ee */ /* 0x000f2200082c0000 */
[----:B------:R-:W-:Y:S01]  /*8410*/  R2UR UR4, R143 ;  /* 0x000000008f0472ca */ /* 0x000fe200000e0000 */
[----:B------:R-:W5:Y:S01]  /*8420*/  LDTM.x32 R36, tmem[UR6] ;  /* 0x00000006002479ee */ /* 0x000f6200082c0000 */
[----:B------:R-:W-:Y:S02]  /*8430*/  R2UR UR6, R166 ;  /* 0x00000000a60672ca */ /* 0x000fe400000e0000 */
[----:B---3--:R-:W-:Y:S02]  /*8440*/  FMNMX3 R146, R188, R100, R101, !PT ;  /* 0x00000064bc927276 */ /* 0x008fe40007800065 */
[----:B------:R-:W-:Y:S02]  /*8450*/  FMNMX R145, R102, R103, !PT ;  /* 0x0000006766917209 */ /* 0x000fe40007800000 */
[----:B------:R-:W-:-:S05]  /*8460*/  FMNMX R144, R104, R105, !PT ;  /* 0x0000006968907209 */ /* 0x000fca0007800000 */
[----:B-1----:R-:W1:Y:S01]  /*8470*/  LDTM.x32 R4, tmem[UR4] ;  /* 0x00000004000479ee */ /* 0x002e6200082c0000 */
[----:B------:R-:W-:Y:S02]  /*8480*/  FMNMX R187, R106, R107, !PT ;  /* 0x0000006b6abb7209 */ /* 0x000fe40007800000 */
        /* <DEDUP_REMOVED lines=12> */
[----:B----4-:R-:W-:Y:S02]  /*8550*/  FMNMX3 R146, R146, R68, R69, !PT ;  /* 0x0000004492927276 */ /* 0x010fe40007800045 */
        /* <DEDUP_REMOVED lines=15> */
[----:B-----5:R-:W-:-:S02]  /*8650*/  FMNMX3 R146, R146, R36, R37, !PT ;  /* 0x0000002492927276 */ /* 0x020fc40007800025 */
        /* <DEDUP_REMOVED lines=15> */
[----:B-1----:R-:W-:Y:S02]  /*8750*/  FMNMX3 R146, R146, R4, R5, !PT ;  /* 0x0000000492927276 */ /* 0x002fe40007800005 */
        /* <DEDUP_REMOVED lines=15> */
[----:B------:R-:W-:Y:S02]  /*8850*/  FMNMX R145, R146, R145, !PT ;  /* 0x0000009192917209 */ /* 0x000fe40007800000 */
[----:B------:R-:W-:Y:S02]  /*8860*/  R2UR UR4, R142 ;  /* 0x000000008e0472ca */ /* 0x000fe400000e0000 */
[----:B------:R-:W-:-:S04]  /*8870*/  FMNMX3 R187, R145, R144, R187, !PT ;  /* 0x0000009091bb7276 */ /* 0x000fc800078000bb */
[----:B------:R-:W-:-:S04]  /*8880*/  FSETP.NEU.AND P0, PT, R187, -INF , PT ;  /* 0xff800000bb00780b */ /* 0x000fc80003f0d000 */
[----:B------:R-:W-:Y:S02]  /*8890*/  FSEL R174, R187, RZ, P0 ;  /* 0x000000ffbbae7208 */ /* 0x000fe40000000000 */
[----:B------:R-:W-:-:S03]  /*88a0*/  ELECT P0, URZ, PT ;  /* 0x0000000000ff782f */ /* 0x000fc60003800000 */
[----:B------:R-:W-:-:S04]  /*88b0*/  FADD R189, -R174, R188 ;  /* 0x000000bcaebd7221 */ /* 0x000fc80000000100 */
[----:B--2---:R-:W-:-:S05]  /*88c0*/  FMUL R189, R189, UR5 ;  /* 0x00000005bdbd7c20 */ /* 0x004fca0008400000 */
[----:B------:R-:W-:Y:S02]  /*88d0*/  FSETP.GE.AND P1, PT, R189, -8, PT ;  /* 0xc1000000bd00780b */ /* 0x000fe40003f26000 */
[----:B------:R-:W1:Y:S02]  /*88e0*/  MUFU.EX2 R189, R189 ;  /* 0x000000bd00bd7308 */ /* 0x000e640000000800 */
[----:B------:R-:W-:-:S05]  /*88f0*/  FSEL R174, R188, R174, P1 ;  /* 0x000000aebcae7208 */ /* 0x000fca0000800000 */
[----:B------:R-:W-:-:S04]  /*8900*/  FFMA R174, -R174, UR5, RZ ;  /* 0x00000005aeae7c23 */ /* 0x000fc800080001ff */
[--C-:B------:R-:W-:Y:S02]  /*8910*/  FFMA2 R162, R14.F32x2.HI_LO, UR5.F32, R174.reuse.F32 ;  /* 0x000000050ea27c49 */ /* 0x100fe400092000ae */
[--C-:B------:R-:W-:Y:S02]  /*8920*/  FFMA2 R164, R16.F32x2.HI_LO, UR5.F32, R174.reuse.F32 ;  /* 0x0000000510a47c49 */ /* 0x100fe400092000ae */
[--C-:B------:R-:W-:Y:S02]  /*8930*/  FFMA2 R16, R80.F32x2.HI_LO, UR5.F32, R174.reuse.F32 ;  /* 0x0000000550107c49 */ /* 0x100fe400092000ae */
[--C-:B------:R-:W-:Y:S01]  /*8940*/  FFMA2 R14, R82.F32x2.HI_LO, UR5.F32, R174.reuse.F32 ;  /* 0x00000005520e7c49 */ /* 0x100fe200092000ae */
[----:B-1----:R-:W-:Y:S01]  /*8950*/  FSEL R189, R189, 1, !P1 ;  /* 0x3f800000bdbd7808 */ /* 0x002fe20004800000 */
[--C-:B------:R-:W-:Y:S01]  /*8960*/  FFMA2 R154, R6.F32x2.HI_LO, UR5.F32, R174.reuse.F32 ;  /* 0x00000005069a7c49 */ /* 0x100fe200092000ae */
[----:B------:R-:W-:Y:S01]  /*8970*/  FMNMX R16, R16, -127, !PT ;  /* 0xc2fe000010107809 */ /* 0x000fe20007800000 */
        /* <DEDUP_REMOVED lines=24> */
[----:B------:R-:W-:Y:S01]  /*8b00*/  FADD2.RM R184, R16.F32x2.HI_LO, 12582912 ;  /* 0x4b40000010b8744b */ /* 0x000fe20000204000 */
[----:B------:R-:W-:Y:S01]  /*8b10*/  FMNMX R11, R11, -127, !PT ;  /* 0xc2fe00000b0b7809 */ /* 0x000fe20007800000 */
[----:B------:R-:W-:Y:S01]  /*8b20*/  FADD2.RM R30, R14.F32x2.HI_LO, 12582912 ;  /* 0x4b4000000e1e744b */ /* 0x000fe20000204000 */
[----:B------:R-:W-:Y:S01]  /*8b30*/  MUFU.EX2 R96, R22 ;  /* 0x0000001600607308 */ /* 0x000fe20000000800 */
[----:B------:R-:W-:-:S02]  /*8b40*/  FFMA2 R48, R20.F32x2.HI_LO, UR5.F32, R174.F32 ;  /* 0x0000000514307c49 */ /* 0x000fc400092000ae */
[--C-:B------:R-:W-:Y:S02]  /*8b50*/  FFMA2 R98, R32.F32x2.HI_LO, UR5.F32, R174.reuse.F32 ;  /* 0x0000000520627c49 */ /* 0x100fe400092000ae */
[----:B------:R-:W-:Y:S02]  /*8b60*/  FADD2.RM R20, R6.F32x2.HI_LO, 12582912 ;  /* 0x4b4000000614744b */ /* 0x000fe40000204000 */
[--C-:B------:R-:W-:Y:S01]  /*8b70*/  FFMA2 R144, R36.F32x2.HI_LO, UR5.F32, R174.reuse.F32 ;  /* 0x0000000524907c49 */ /* 0x100fe200092000ae */
[----:B------:R1:W-:Y:S01]  /*8b80*/  MUFU.EX2 R97, R23 ;  /* 0x0000001700617308 */ /* 0x0003e20000000800 */
[----:B------:R-:W-:Y:S01]  /*8b90*/  FADD2 R32, R184.F32x2.HI_LO, -12582912 ;  /* 0xcb400000b820744b */ /* 0x000fe20000200000 */
[----:B------:R-:W-:Y:S01]  /*8ba0*/  FMNMX R36, R4, -127, !PT ;  /* 0xc2fe000004247809 */ /* 0x000fe20007800000 */
[----:B------:R-:W-:Y:S01]  /*8bb0*/  FADD2 R182, R30.F32x2.HI_LO, -12582912 ;  /* 0xcb4000001eb6744b */ /* 0x000fe20000200000 */
[----:B------:R-:W-:Y:S01]  /*8bc0*/  FMNMX R37, R5, -127, !PT ;  /* 0xc2fe000005257809 */ /* 0x000fe20007800000 */
[----:B------:R-:W-:-:S02]  /*8bd0*/  FFMA2 R100, R100.F32x2.HI_LO, UR5.F32, R174.F32 ;  /* 0x0000000564647c49 */ /* 0x000fc400092000ae */
[--C-:B------:R-:W-:Y:S01]  /*8be0*/  FFMA2 R102, R102.F32x2.HI_LO, UR5.F32, R174.reuse.F32 ;  /* 0x0000000566667c49 */ /* 0x100fe200092000ae */
[----:B------:R-:W-:Y:S01]  /*8bf0*/  MUFU.EX2 R144, R144 ;  /* 0x0000009000907308 */ /* 0x000fe20000000800 */
[--C-:B------:R-:W-:Y:S02]  /*8c00*/  FFMA2 R104, R104.F32x2.HI_LO, UR5.F32, R174.reuse.F32 ;  /* 0x0000000568687c49 */ /* 0x100fe400092000ae */
[--C-:B------:R-:W-:Y:S02]  /*8c10*/  FFMA2 R106, R106.F32x2.HI_LO, UR5.F32, R174.reuse.F32 ;  /* 0x000000056a6a7c49 */ /* 0x100fe400092000ae */
[--C-:B------:R-:W-:Y:S02]  /*8c20*/  FFMA2 R108, R108.F32x2.HI_LO, UR5.F32, R174.reuse.F32 ;  /* 0x000000056c6c7c49 */ /* 0x100fe400092000ae */
[----:B------:R-:W-:Y:S01]  /*8c30*/  FFMA2 R110, R110.F32x2.HI_LO, UR5.F32, R174.F32 ;  /* 0x000000056e6e7c49 */ /* 0x000fe200092000ae */
[----:B------:R-:W-:Y:S01]  /*8c40*/  MUFU.EX2 R100, R100 ;  /* 0x0000006400647308 */ /* 0x000fe20000000800 */
[----:B-1----:R-:W-:-:S02]  /*8c50*/  FADD2.RM R22, R8.F32x2.HI_LO, 12582912 ;  /* 0x4b4000000816744b */ /* 0x002fc40000204000 */
        /* <DEDUP_REMOVED lines=46> */
[----:B------:R-:W-:Y:S02]  /*8f40*/  FFMA2 R174, R34.F32x2.HI_LO, UR5.F32, R174.F32 ;  /* 0x0000000522ae7c49 */ /* 0x000fe400092000ae */
[----:B------:R-:W-:Y:S02]  /*8f50*/  IMAD.MOV.U32 R34, RZ, RZ, 0x3d9df09d ;  /* 0x3d9df09dff227424 */ /* 0x000fe400078e00ff */
[----:B------:R-:W-:Y:S01]  /*8f60*/  FADD2.RM R28, R180.F32x2.HI_LO, 12582912 ;  /* 0x4b400000b41c744b */ /* 0x000fe20000204000 */
[----:B------:R-:W-:Y:S01]  /*8f70*/  MUFU.EX2 R110, R110 ;  /* 0x0000006e006e7308 */ /* 0x000fe20000000800 */
[----:B------:R-:W-:Y:S02]  /*8f80*/  FADD2 R170, R20.F32x2.HI_LO, -12582912 ;  /* 0xcb40000014aa744b */ /* 0x000fe40000200000 */
[----:B------:R-:W-:-:S02]  /*8f90*/  FADD2 R32, R16.F32x2.HI_LO, -R32.F32x2.HI_LO ;  /* 0x800000201020724b */ /* 0x000fc40000000000 */
[----:B------:R-:W-:Y:S02]  /*8fa0*/  FADD2 R182, R14.F32x2.HI_LO, -R182.F32x2.HI_LO ;  /* 0x800000b60eb6724b */ /* 0x000fe40000000000 */
[----:B------:R-:W-:Y:S01]  /*8fb0*/  FADD2.RM R26, R12.F32x2.HI_LO, 12582912 ;  /* 0x4b4000000c1a744b */ /* 0x000fe20000204000 */
[----:B------:R-:W-:Y:S01]  /*8fc0*/  MUFU.EX2 R111, R111 ;  /* 0x0000006f006f7308 */ /* 0x000fe20000000800 */
[----:B------:R-:W-:Y:S02]  /*8fd0*/  FADD2.RM R24, R10.F32x2.HI_LO, 12582912 ;  /* 0x4b4000000a18744b */ /* 0x000fe40000204000 */
[----:B------:R-:W-:Y:S02]  /*8fe0*/  FADD2 R172, R22.F32x2.HI_LO, -12582912 ;  /* 0xcb40000016ac744b */ /* 0x000fe40000200000 */
[----:B------:R-:W-:Y:S02]  /*8ff0*/  FADD2.RM R168, R36.F32x2.HI_LO, 12582912 ;  /* 0x4b40000024a8744b */ /* 0x000fe40000204000 */
[----:B------:R-:W-:Y:S01]  /*9000*/  FADD2 R14, R28.F32x2.HI_LO, -12582912 ;  /* 0xcb4000001c0e744b */ /* 0x000fe20000200000 */
[----:B------:R-:W-:Y:S01]  /*9010*/  MUFU.EX2 R112, R112 ;  /* 0x0000007000707308 */ /* 0x000fe20000000800 */
[----:B------:R-:W-:-:S02]  /*9020*/  FADD2 R170, R6.F32x2.HI_LO, -R170.F32x2.HI_LO ;  /* 0x800000aa06aa724b */ /* 0x000fc40000000000 */
[-C--:B------:R-:W-:Y:S02]  /*9030*/  FFMA2 R6, R32.F32x2.HI_LO, R34.reuse.F32, 0.22756439447402954102 ;  /* 0x3e6906a420067449 */ /* 0x080fe40001200022 */
[----:B------:R-:W-:Y:S02]  /*9040*/  FFMA2 R4, R182.F32x2.HI_LO, R34.F32, 0.22756439447402954102 ;  /* 0x3e6906a4b6047449 */ /* 0x000fe40001200022 */
[----:B------:R-:W-:Y:S01]  /*9050*/  FADD2 R178, R26.F32x2.HI_LO, -12582912 ;  /* 0xcb4000001ab2744b */ /* 0x000fe20000200000 */
[----:B------:R-:W1:Y:S01]  /*9060*/  MUFU.EX2 R113, R113 ;  /* 0x0000007100717308 */ /* 0x000e620000000800 */
[----:B------:R-:W-:Y:S02]  /*9070*/  FADD2 R176, R24.F32x2.HI_LO, -12582912 ;  /* 0xcb40000018b0744b */ /* 0x000fe40000200000 */
[----:B------:R-:W-:Y:S02]  /*9080*/  FADD2 R172, R8.F32x2.HI_LO, -R172.F32x2.HI_LO ;  /* 0x800000ac08ac724b */ /* 0x000fe40000000000 */
[----:B------:R-:W-:-:S02]  /*9090*/  FADD2 R8, R168.F32x2.HI_LO, -12582912 ;  /* 0xcb400000a808744b */ /* 0x000fc40000200000 */
[----:B------:R-:W-:Y:S01]  /*90a0*/  FADD2 R180, R180.F32x2.HI_LO, -R14.F32x2.HI_LO ;  /* 0x8000000eb4b4724b */ /* 0x000fe20000000000 */
[----:B------:R-:W-:Y:S01]  /*90b0*/  MUFU.EX2 R114, R114 ;  /* 0x0000007200727308 */ /* 0x000fe20000000800 */
[----:B------:R-:W-:Y:S02]  /*90c0*/  FFMA2 R6, R6.F32x2.HI_LO, R32.F32x2.HI_LO, 0.69514614343643188477 ;  /* 0x3f31f51906067449 */ /* 0x000fe40000200020 */
[----:B------:R-:W-:Y:S02]  /*90d0*/  FFMA2 R4, R4.F32x2.HI_LO, R182.F32x2.HI_LO, 0.69514614343643188477 ;  /* 0x3f31f51904047449 */ /* 0x000fe400002000b6 */
[----:B------:R-:W-:Y:S02]  /*90e0*/  FADD2 R178, R12.F32x2.HI_LO, -R178.F32x2.HI_LO ;  /* 0x800000b20cb2724b */ /* 0x000fe40000000000 */
[----:B------:R-:W-:Y:S01]  /*90f0*/  FADD2 R176, R10.F32x2.HI_LO, -R176.F32x2.HI_LO ;  /* 0x800000b00ab0724b */ /* 0x000fe20000000000 */
[----:B------:R-:W2:Y:S01]  /*9100*/  MUFU.EX2 R115, R115 ;  /* 0x0000007300737308 */ /* 0x000ea20000000800 */
[----:B------:R-:W-:Y:S01]  /*9110*/  FADD2 R36, R36.F32x2.HI_LO, -R8.F32x2.HI_LO ;  /* 0x800000082424724b */ /* 0x000fe20000000000 */
[----:B-1----:R-:W-:Y:S01]  /*9120*/  F2FP.F16.F32.PACK_AB R10, R113, R112 ;  /* 0x00000070710a723e */ /* 0x002fe200000000ff */
[----:B------:R-:W-:-:S02]  /*9130*/  FFMA2 R8, R180.F32x2.HI_LO, R34.F32, 0.22756439447402954102 ;  /* 0x3e6906a4b4087449 */ /* 0x000fc40001200022 */
[----:B------:R-:W-:Y:S02]  /*9140*/  FFMA2 R32, R6.F32x2.HI_LO, R32.F32x2.HI_LO, 1 ;  /* 0x3f80000006207449 */ /* 0x000fe40000200020 */
[----:B------:R-:W-:Y:S01]  /*9150*/  FFMA2 R182, R4.F32x2.HI_LO, R182.F32x2.HI_LO, 1 ;  /* 0x3f80000004b67449 */ /* 0x000fe200002000b6 */
[----:B------:R-:W-:Y:S01]  /*9160*/  MUFU.EX2 R116, R116 ;  /* 0x0000007400747308 */ /* 0x000fe20000000800 */
[-C--:B------:R-:W-:Y:S02]  /*9170*/  FFMA2 R6, R178.F32x2.HI_LO, R34.reuse.F32, 0.22756439447402954102 ;  /* 0x3e6906a4b2067449 */ /* 0x080fe40001200022 */
[----:B------:R-:W-:Y:S02]  /*9180*/  IMAD R184, R184, 0x800000, R32 ;  /* 0x00800000b8b87824 */ /* 0x000fe400078e0220 */
[----:B------:R-:W-:Y:S02]  /*9190*/  FFMA2 R4, R176.F32x2.HI_LO, R34.F32, 0.22756439447402954102 ;  /* 0x3e6906a4b0047449 */ /* 0x000fe40001200022 */
[----:B------:R-:W-:-:S02]  /*91a0*/  IMAD R185, R185, 0x800000, R33 ;  /* 0x00800000b9b97824 */ /* 0x000fc400078e0221 */
[----:B------:R-:W-:Y:S02]  /*91b0*/  FFMA2 R8, R8.F32x2.HI_LO, R180.F32x2.HI_LO, 0.69514614343643188477 ;  /* 0x3f31f51908087449 */ /* 0x000fe400002000b4 */
[----:B------:R-:W-:Y:S02]  /*91c0*/  IMAD R182, R30, 0x800000, R182 ;  /* 0x008000001eb67824 */ /* 0x000fe400078e02b6 */
[----:B------:R-:W-:Y:S01]  /*91d0*/  FFMA2 R6, R6.F32x2.HI_LO, R178.F32x2.HI_LO, 0.69514614343643188477 ;  /* 0x3f31f51906067449 */ /* 0x000fe200002000b2 */
[----:B------:R-:W1:Y:S01]  /*91e0*/  MUFU.EX2 R117, R117 ;  /* 0x0000007500757308 */ /* 0x000e620000000800 */
[----:B------:R-:W-:Y:S01]  /*91f0*/  FFMA2 R4, R4.F32x2.HI_LO, R176.F32x2.HI_LO, 0.69514614343643188477 ;  /* 0x3f31f51904047449 */ /* 0x000fe200002000b0 */
[----:B--2---:R-:W-:Y:S01]  /*9200*/  F2FP.F16.F32.PACK_AB R11, R115, R114 ;  /* 0x00000072730b723e */ /* 0x004fe200000000ff */
[----:B------:R-:W-:Y:S02]  /*9210*/  FFMA2 R180, R8.F32x2.HI_LO, R180.F32x2.HI_LO, 1 ;  /* 0x3f80000008b47449 */ /* 0x000fe400002000b4 */
[----:B------:R-:W-:-:S02]  /*9220*/  IMAD.SHL.U32 R8, R132, 0x4, RZ ;  /* 0x0000000484087824 */ /* 0x000fc400078e00ff */
[----:B------:R-:W-:Y:S01]  /*9230*/  FFMA2 R178, R6.F32x2.HI_LO, R178.F32x2.HI_LO, 1 ;  /* 0x3f80000006b27449 */ /* 0x000fe200002000b2 */
[----:B------:R-:W-:Y:S01]  /*9240*/  F2FP.F16.F32.PACK_AB R9, R111, R110 ;  /* 0x0000006e6f09723e */ /* 0x000fe200000000ff */
[----:B------:R-:W-:Y:S01]  /*9250*/  FFMA2 R176, R4.F32x2.HI_LO, R176.F32x2.HI_LO, 1 ;  /* 0x3f80000004b07449 */ /* 0x000fe200002000b0 */
[----:B------:R-:W-:Y:S01]  /*9260*/  MUFU.EX2 R118, R118 ;  /* 0x0000007600767308 */ /* 0x000fe20000000800 */
[-C--:B------:R-:W-:Y:S01]  /*9270*/  FFMA2 R6, R172.F32x2.HI_LO, R34.reuse.F32, 0.22756439447402954102 ;  /* 0x3e6906a4ac067449 */ /* 0x080fe20001200022 */
[----:B------:R-:W-:Y:S01]  /*9280*/  LOP3.LUT R8, R8, 0x1fc, RZ, 0xc0, !PT ;  /* 0x000001fc08087812 */ /* 0x000fe200078ec0ff */
[----:B------:R-:W-:Y:S02]  /*9290*/  FFMA2 R4, R170.F32x2.HI_LO, R34.F32, 0.22756439447402954102 ;  /* 0x3e6906a4aa047449 */ /* 0x000fe40001200022 */
[----:B------:R-:W-:Y:S02]  /*92a0*/  IMAD R183, R31, 0x800000, R183 ;  /* 0x008000001fb77824 */ /* 0x000fe400078e02b7 */
[----:B------:R-:W-:-:S02]  /*92b0*/  FFMA2 R6, R6.F32x2.HI_LO, R172.F32x2.HI_LO, 0.69514614343643188477 ;  /* 0x3f31f51906067449 */ /* 0x000fc400002000ac */
[----:B------:R-:W-:Y:S02]  /*92c0*/  IMAD R180, R28, 0x800000, R180 ;  /* 0x008000001cb47824 */ /* 0x000fe400078e02b4 */
[----:B------:R-:W-:Y:S01]  /*92d0*/  FFMA2 R4, R4.F32x2.HI_LO, R170.F32x2.HI_LO, 0.69514614343643188477 ;  /* 0x3f31f51904047449 */ /* 0x000fe200002000aa */
[----:B------:R-:W2:Y:S01]  /*92e0*/  MUFU.EX2 R119, R119 ;  /* 0x0000007700777308 */ /* 0x000ea20000000800 */
[----:B------:R-:W-:Y:S01]  /*92f0*/  FFMA2 R34, R36.F32x2.HI_LO, R34.F32, 0.22756439447402954102 ;  /* 0x3e6906a424227449 */ /* 0x000fe20001200022 */
[----:B------:R3:W-:Y:S01]  /*9300*/  STS [R8+UR7+0x1ac], R189 ;  /* 0x0001acbd08007988 */ /* 0x0007e20008000807 */
[----:B------:R-:W-:Y:S01]  /*9310*/  FFMA2 R172, R6.F32x2.HI_LO, R172.F32x2.HI_LO, 1 ;  /* 0x3f80000006ac7449 */ /* 0x000fe200002000ac */
[----:B------:R-:W-:Y:S01]  /*9320*/  F2FP.F16.F32.PACK_AB R6, R105, R104 ;  /* 0x000000686906723e */ /* 0x000fe200000000ff */
[----:B------:R-:W-:Y:S01]  /*9330*/  FFMA2 R170, R4.F32x2.HI_LO, R170.F32x2.HI_LO, 1 ;  /* 0x3f80000004aa7449 */ /* 0x000fe200002000aa */
[----:B------:R-:W-:Y:S01]  /*9340*/  F2FP.F16.F32.PACK_AB R4, R101, R100 ;  /* 0x000000646504723e */ /* 0x000fe200000000ff */
[----:B------:R-:W-:Y:S01]  /*9350*/  FFMA2 R34, R34.F32x2.HI_LO, R36.F32x2.HI_LO, 0.69514614343643188477 ;  /* 0x3f31f51922227449 */ /* 0x000fe20000200024 */
[----:B------:R-:W-:Y:S01]  /*9360*/  MUFU.EX2 R120, R120 ;  /* 0x0000007800787308 */ /* 0x000fe20000000800 */
[----:B------:R-:W-:Y:S01]  /*9370*/  F2FP.F16.F32.PACK_AB R5, R103, R102 ;  /* 0x000000666705723e */ /* 0x000fe200000000ff */
[----:B------:R-:W-:Y:S01]  /*9380*/  IMAD R181, R29, 0x800000, R181 ;  /* 0x008000001db57824 */ /* 0x000fe200078e02b5 */
[----:B------:R-:W-:Y:S01]  /*9390*/  F2FP.F16.F32.PACK_AB R7, R107, R106 ;  /* 0x0000006a6b07723e */ /* 0x000fe200000000ff */
[----:B------:R-:W-:Y:S01]  /*93a0*/  FFMA2 R34, R34.F32x2.HI_LO, R36.F32x2.HI_LO, 1 ;  /* 0x3f80000022227449 */ /* 0x000fe20000200024 */
[----:B-1----:R-:W-:Y:S01]  /*93b0*/  F2FP.F16.F32.PACK_AB R12, R117, R116 ;  /* 0x00000074750c723e */ /* 0x002fe200000000ff */
[----:B------:R-:W-:Y:S01]  /*93c0*/  IMAD R178, R26, 0x800000, R178 ;  /* 0x008000001ab27824 */ /* 0x000fe200078e02b2 */
[----:B------:R-:W-:Y:S01]  /*93d0*/  F2FP.F16.F32.PACK_AB R42, R181, R180 ;  /* 0x000000b4b52a723e */ /* 0x000fe200000000ff */
[----:B------:R-:W1:Y:S01]  /*93e0*/  MUFU.EX2 R121, R121 ;  /* 0x0000007900797308 */ /* 0x000e620000000800 */
[----:B--2---:R-:W-:Y:S01]  /*93f0*/  F2FP.F16.F32.PACK_AB R13, R119, R118 ;  /* 0x00000076770d723e */ /* 0x004fe200000000ff */
[----:B------:R-:W-:-:S02]  /*9400*/  IMAD R179, R27, 0x800000, R179 ;  /* 0x008000001bb37824 */ /* 0x000fc400078e02b3 */
[----:B------:R-:W-:Y:S02]  /*9410*/  IMAD R176, R24, 0x800000, R176 ;  /* 0x0080000018b07824 */ /* 0x000fe400078e02b0 */
[----:B------:R-:W-:Y:S01]  /*9420*/  IMAD R177, R25, 0x800000, R177 ;  /* 0x0080000019b17824 */ /* 0x000fe200078e02b1 */
[----:B------:R-:W-:Y:S01]  /*9430*/  F2FP.F16.F32.PACK_AB R43, R179, R178 ;  /* 0x000000b2b32b723e */ /* 0x000fe200000000ff */
[----:B------:R-:W-:Y:S01]  /*9440*/  MUFU.EX2 R122, R122 ;  /* 0x0000007a007a7308 */ /* 0x000fe20000000800 */
[----:B------:R-:W-:Y:S01]  /*9450*/  IMAD R172, R22, 0x800000, R172 ;  /* 0x0080000016ac7824 */ /* 0x000fe200078e02ac */
[----:B---3--:R-:W-:Y:S01]  /*9460*/  F2FP.F16.F32.PACK_AB R8, R109, R108 ;  /* 0x0000006c6d08723e */ /* 0x008fe200000000ff */
[----:B------:R-:W-:Y:S02]  /*9470*/  IMAD R173, R23, 0x800000, R173 ;  /* 0x0080000017ad7824 */ /* 0x000fe400078e02ad */
[----:B------:R-:W-:-:S03]  /*9480*/  IMAD R170, R20, 0x800000, R170 ;  /* 0x0080000014aa7824 */ /* 0x000fc600078e02aa */
[----:B------:R-:W2:Y:S01]  /*9490*/  MUFU.EX2 R123, R123 ;  /* 0x0000007b007b7308 */ /* 0x000ea20000000800 */
[----:B-1----:R-:W-:Y:S01]  /*94a0*/  F2FP.F16.F32.PACK_AB R14, R121, R120 ;  /* 0x00000078790e723e */ /* 0x002fe200000000ff */
[----:B------:R-:W-:Y:S02]  /*94b0*/  IMAD R171, R21, 0x800000, R171 ;  /* 0x0080000015ab7824 */ /* 0x000fe400078e02ab */
[----:B------:R-:W-:Y:S01]  /*94c0*/  IMAD R168, R168, 0x800000, R34 ;  /* 0x00800000a8a87824 */ /* 0x000fe200078e0222 */
[----:B------:R-:W-:Y:S01]  /*94d0*/  F2FP.F16.F32.PACK_AB R34, R185, R184 ;  /* 0x000000b8b922723e */ /* 0x000fe200000000ff */
[----:B------:R-:W-:Y:S01]  /*94e0*/  IMAD R169, R169, 0x800000, R35 ;  /* 0x00800000a9a97824 */ /* 0x000fe200078e0223 */
[----:B------:R-:W-:Y:S01]  /*94f0*/  F2FP.F16.F32.PACK_AB R35, R183, R182 ;  /* 0x000000b6b723723e */ /* 0x000fe200000000ff */
[----:B------:R-:W-:Y:S01]  /*9500*/  MUFU.EX2 R124, R124 ;  /* 0x0000007c007c7308 */ /* 0x000fe20000000800 */
[----:B------:R-:W-:Y:S02]  /*9510*/  F2FP.F16.F32.PACK_AB R26, R171, R170 ;  /* 0x000000aaab1a723e */ /* 0x000fe400000000ff */
[----:B------:R-:W-:-:S05]  /*9520*/  F2FP.F16.F32.PACK_AB R27, R169, R168 ;  /* 0x000000a8a91b723e */ /* 0x000fca00000000ff */
[----:B------:R-:W1:Y:S01]  /*9530*/  MUFU.EX2 R125, R125 ;  /* 0x0000007d007d7308 */ /* 0x000e620000000800 */
[----:B--2---:R-:W-:-:S07]  /*9540*/  F2FP.F16.F32.PACK_AB R15, R123, R122 ;  /* 0x0000007a7b0f723e */ /* 0x004fce00000000ff */
[----:B------:R-:W-:Y:S08]  /*9550*/  MUFU.EX2 R126, R126 ;  /* 0x0000007e007e7308 */ /* 0x000ff00000000800 */
[----:B------:R-:W2:Y:S01]  /*9560*/  MUFU.EX2 R127, R127 ;  /* 0x0000007f007f7308 */ /* 0x000ea20000000800 */
[----:B-1----:R-:W-:-:S07]  /*9570*/  F2FP.F16.F32.PACK_AB R16, R125, R124 ;  /* 0x0000007c7d10723e */ /* 0x002fce00000000ff */
[----:B------:R-:W-:Y:S08]  /*9580*/  MUFU.EX2 R128, R128 ;  /* 0x0000008000807308 */ /* 0x000ff00000000800 */
[----:B------:R-:W1:Y:S01]  /*9590*/  MUFU.EX2 R129, R129 ;  /* 0x0000008100817308 */ /* 0x000e620000000800 */
[----:B--2---:R-:W-:-:S07]  /*95a0*/  F2FP.F16.F32.PACK_AB R17, R127, R126 ;  /* 0x0000007e7f11723e */ /* 0x004fce00000000ff */
[----:B------:R-:W-:Y:S08]  /*95b0*/  MUFU.EX2 R130, R130 ;  /* 0x0000008200827308 */ /* 0x000ff00000000800 */
[----:B------:R-:W2:Y:S01]  /*95c0*/  MUFU.EX2 R131, R131 ;  /* 0x0000008300837308 */ /* 0x000ea20000000800 */
[----:B-1----:R-:W-:-:S07]  /*95d0*/  F2FP.F16.F32.PACK_AB R18, R129, R128 ;  /* 0x000000808112723e */ /* 0x002fce00000000ff */
[----:B------:R-:W-:Y:S08]  /*95e0*/  MUFU.EX2 R68, R68 ;  /* 0x0000004400447308 */ /* 0x000ff00000000800 */
[----:B------:R-:W1:Y:S01]  /*95f0*/  MUFU.EX2 R69, R69 ;  /* 0x0000004500457308 */ /* 0x000e620000000800 */
[----:B--2---:R-:W-:Y:S01]  /*9600*/  F2FP.F16.F32.PACK_AB R19, R131, R130 ;  /* 0x000000828313723e */ /* 0x004fe200000000ff */
[----:B------:R2:W-:Y:S06]  /*9610*/  BAR.ARV R133, 0x40 ;  /* 0x000100850000751d */ /* 0x0005ec0000002000 */
[----:B------:R-:W-:Y:S01]  /*9620*/  MUFU.EX2 R70, R70 ;  /* 0x0000004600467308 */ /* 0x000fe20000000800 */
[----:B------:R3:W-:Y:S01]  /*9630*/  STTM.x16 tmem[UR4], R4 ;  /* 0x00000004000079ed */ /* 0x0007e20008240004 */
[----:B------:R-:W-:-:S06]  /*9640*/  R2UR UR4, R143 ;  /* 0x000000008f0472ca */ /* 0x000fcc00000e0000 */
[----:B------:R-:W4:Y:S01]  /*9650*/  MUFU.EX2 R71, R71 ;  /* 0x0000004700477308 */ /* 0x000f220000000800 */
[----:B-1----:R-:W-:-:S07]  /*9660*/  F2FP.F16.F32.PACK_AB R28, R69, R68 ;  /* 0x00000044451c723e */ /* 0x002fce00000000ff */
[----:B------:R-:W-:Y:S08]  /*9670*/  MUFU.EX2 R72, R72 ;  /* 0x0000004800487308 */ /* 0x000ff00000000800 */
[----:B------:R-:W1:Y:S01]  /*9680*/  MUFU.EX2 R73, R73 ;  /* 0x0000004900497308 */ /* 0x000e620000000800 */
[----:B----4-:R-:W-:-:S07]  /*9690*/  F2FP.F16.F32.PACK_AB R29, R71, R70 ;  /* 0x00000046471d723e */ /* 0x010fce00000000ff */
[----:B------:R-:W-:Y:S08]  /*96a0*/  MUFU.EX2 R74, R74 ;  /* 0x0000004a004a7308 */ /* 0x000ff00000000800 */
[----:B------:R-:W4:Y:S01]  /*96b0*/  MUFU.EX2 R75, R75 ;  /* 0x0000004b004b7308 */ /* 0x000f220000000800 */
[----:B-1----:R-:W-:-:S07]  /*96c0*/  F2FP.F16.F32.PACK_AB R30, R73, R72 ;  /* 0x00000048491e723e */ /* 0x002fce00000000ff */
[----:B------:R-:W-:Y:S01]  /*96d0*/  MUFU.EX2 R76, R76 ;  /* 0x0000004c004c7308 */ /* 0x000fe20000000800 */
[----:B---3--:R-:W-:-:S07]  /*96e0*/  F2FP.F16.F32.PACK_AB R18, R177, R176 ;  /* 0x000000b0b112723e */ /* 0x008fce00000000ff */
[----:B------:R-:W1:Y:S01]  /*96f0*/  MUFU.EX2 R77, R77 ;  /* 0x0000004d004d7308 */ /* 0x000e620000000800 */
[----:B----4-:R-:W-:Y:S02]  /*9700*/  F2FP.F16.F32.PACK_AB R31, R75, R74 ;  /* 0x0000004a4b1f723e */ /* 0x010fe400000000ff */
[----:B------:R-:W-:-:S05]  /*9710*/  F2FP.F16.F32.PACK_AB R19, R173, R172 ;  /* 0x000000acad13723e */ /* 0x000fca00000000ff */
[----:B------:R-:W-:Y:S08]  /*9720*/  MUFU.EX2 R78, R78 ;  /* 0x0000004e004e7308 */ /* 0x000ff00000000800 */
[----:B------:R-:W3:Y:S01]  /*9730*/  MUFU.EX2 R79, R79 ;  /* 0x0000004f004f7308 */ /* 0x000ee20000000800 */
[----:B-1----:R-:W-:-:S07]  /*9740*/  F2FP.F16.F32.PACK_AB R32, R77, R76 ;  /* 0x0000004c4d20723e */ /* 0x002fce00000000ff */
[----:B------:R-:W-:Y:S08]  /*9750*/  MUFU.EX2 R84, R84 ;  /* 0x0000005400547308 */ /* 0x000ff00000000800 */
[----:B------:R-:W1:Y:S01]  /*9760*/  MUFU.EX2 R85, R85 ;  /* 0x0000005500557308 */ /* 0x000e620000000800 */
[----:B---3--:R-:W-:-:S07]  /*9770*/  F2FP.F16.F32.PACK_AB R33, R79, R78 ;  /* 0x0000004e4f21723e */ /* 0x008fce00000000ff */
        /* <DEDUP_REMOVED lines=15> */
[----:B------:R-:W1:Y:S08]  /*9870*/  MUFU.EX2 R145, R145 ;  /* 0x0000009100917308 */ /* 0x000e700000000800 */
[----:B------:R-:W-:Y:S01]  /*9880*/  MUFU.EX2 R146, R146 ;  /* 0x0000009200927308 */ /* 0x000fe20000000800 */
[----:B---3--:R-:W-:-:S04]  /*9890*/  F2FP.F16.F32.PACK_AB R41, R95, R94 ;  /* 0x0000005e5f29723e */ /* 0x008fc800000000ff */
[----:B------:R-:W-:Y:S03]  /*98a0*/  STTM.x16 tmem[UR6], R28 ;  /* 0x0000001c000079ed */ /* 0x000fe60008240006 */
        /* <DEDUP_REMOVED lines=34> */
[----:B---3--:R-:W-:-:S04]  /*9ad0*/  F2FP.F16.F32.PACK_AB R25, R63, R62 ;  /* 0x0000003e3f19723e */ /* 0x008fc800000000ff */
[----:B------:R3:W-:Y:S01]  /*9ae0*/  STTM.x16 tmem[UR4], R12 ;  /* 0x0000000c000079ed */ /* 0x0007e20008240004 */
[----:B------:R-:W-:Y:S01]  /*9af0*/  R2UR UR4, R167 ;  /* 0x00000000a70472ca */ /* 0x000fe200000e0000 */
[----:B------:R-:W4:Y:S01]  /*9b00*/  FENCE.VIEW.ASYNC.T ;  /* 0x00000000000073c6 */ /* 0x000f220000000200 */
[----:B------:R-:W-:Y:S08]  /*9b10*/  MUFU.EX2 R154, R154 ;  /* 0x0000009a009a7308 */ /* 0x000ff00000000800 */
[----:B------:R-:W5:Y:S01]  /*9b20*/  MUFU.EX2 R155, R155 ;  /* 0x0000009b009b7308 */ /* 0x000f620000000800 */
[----:B-1----:R-:W-:-:S07]  /*9b30*/  F2FP.F16.F32.PACK_AB R4, R153, R152 ;  /* 0x000000989904723e */ /* 0x002fce00000000ff */
[----:B------:R-:W-:Y:S08]  /*9b40*/  MUFU.EX2 R156, R156 ;  /* 0x0000009c009c7308 */ /* 0x000ff00000000800 */
[----:B------:R-:W1:Y:S01]  /*9b50*/  MUFU.EX2 R157, R157 ;  /* 0x0000009d009d7308 */ /* 0x000e620000000800 */
[----:B-----5:R-:W-:-:S07]  /*9b60*/  F2FP.F16.F32.PACK_AB R5, R155, R154 ;  /* 0x0000009a9b05723e */ /* 0x020fce00000000ff */
[----:B------:R-:W-:Y:S08]  /*9b70*/  MUFU.EX2 R158, R158 ;  /* 0x0000009e009e7308 */ /* 0x000ff00000000800 */
[----:B------:R-:W5:Y:S01]  /*9b80*/  MUFU.EX2 R159, R159 ;  /* 0x0000009f009f7308 */ /* 0x000f620000000800 */
[----:B-1----:R-:W-:-:S07]  /*9b90*/  F2FP.F16.F32.PACK_AB R6, R157, R156 ;  /* 0x0000009c9d06723e */ /* 0x002fce00000000ff */
[----:B------:R-:W-:Y:S01]  /*9ba0*/  MUFU.EX2 R160, R160 ;  /* 0x000000a000a07308 */ /* 0x000fe20000000800 */
[----:B---3--:R-:W-:Y:S01]  /*9bb0*/  IMAD.MOV.U32 R20, RZ, RZ, 0x1 ;  /* 0x00000001ff147424 */ /* 0x008fe200078e00ff */
[----:B------:R-:W-:Y:S01]  /*9bc0*/  F2FP.F16.F32.PACK_AB R13, R97, R96 ;  /* 0x00000060610d723e */ /* 0x000fe200000000ff */
[----:B------:R-:W-:Y:S02]  /*9bd0*/  IMAD.U32 R21, R141, -0x80000000, RZ ;  /* 0x800000008d157824 */ /* 0x000fe400078e00ff */
[----:B----4-:R2:W-:Y:S03]  /*9be0*/  SYNCS.ARRIVE.TRANS64.RED.ART0 RZ, [UR11], R20 ;  /* 0x00000014ffff79a7 */ /* 0x0105e6000850040b */
[----:B------:R-:W1:Y:S01]  /*9bf0*/  MUFU.EX2 R161, R161 ;  /* 0x000000a100a17308 */ /* 0x000e620000000800 */
[----:B-----5:R-:W-:-:S07]  /*9c00*/  F2FP.F16.F32.PACK_AB R7, R159, R158 ;  /* 0x0000009e9f07723e */ /* 0x020fce00000000ff */
        /* <DEDUP_REMOVED lines=27> */
[----:B------:R1:W-:Y:S08]  /*9dc0*/  MUFU.EX2 R190, R174 ;  /* 0x000000ae00be7308 */ /* 0x0003f00000000800 */
[----:B------:R-:W4:Y:S01]  /*9dd0*/  MUFU.EX2 R191, R175 ;  /* 0x000000af00bf7308 */ /* 0x000f220000000800 */
[----:B---3--:R-:W-:Y:S02]  /*9de0*/  F2FP.F16.F32.PACK_AB R18, R99, R98 ;  /* 0x000000626312723e */ /* 0x008fe400000000ff */
[----:B-1----:R-:W-:-:S02]  /*9df0*/  FSEL R174, R188, R187, P1 ;  /* 0x000000bbbcae7208 */ /* 0x002fc40000800000 */
[----:B----4-:R-:W-:-:S04]  /*9e00*/  F2FP.F16.F32.PACK_AB R19, R191, R190 ;  /* 0x000000bebf13723e */ /* 0x010fc800000000ff */
[----:B------:R2:W-:Y:S01]  /*9e10*/  STTM.x16 tmem[UR4], R4 ;  /* 0x00000004000079ed */ /* 0x0005e20008240004 */
[----:B------:R-:W1:Y:S02]  /*9e20*/  FENCE.VIEW.ASYNC.T ;  /* 0x00000000000073c6 */ /* 0x000e640000000200 */
[----:B-1----:R-:W-:Y:S01]  /*9e30*/  NOP ;  /* 0x0000000000007918 */ /* 0x002fe20000000000 */
[----:B------:R2:W-:Y:S01]  /*9e40*/  @P0 SYNCS.ARRIVE.TRANS64.RED.ART0 RZ, [UR10], R20 ;  /* 0x00000014ffff09a7 */ /* 0x0005e2000850040a */
[----:B------:R-:W1:Y:S02]  /*9e50*/  SYNCS.PHASECHK.TRANS64.TRYWAIT P0, [UR7+0x168], R21 ;  /* 0x00016815ff0075a7 */ /* 0x000e640008001107 */
[----:B-12---:R-:W-:Y:S05]  /*9e60*/  @!P0 BRA `(.L_x_71) ;  /* 0x0000002800308947 */ /* 0x006fea0003800000 */
.L_x_140:
[----:B------:R-:W-:Y:S01]  /*9e70*/  MOV R187, UR12 ;  /* 0x0000000c00bb7c02 */ /* 0x000fe20008000f00 */
[----:B------:R-:W-:Y:S01]  /*9e80*/  FMUL R186, R189, R186 ;  /* 0x000000babdba7220 */ /* 0x000fe20000400000 */
[----:B------:R-:W-:Y:S01]  /*9e90*/  FADD2 R102, R102.F32x2.HI_LO, R110.F32x2.HI_LO ;  /* 0x0000006e6666724b */ /* 0x000fe20000000000 */
[----:B------:R-:W-:Y:S01]  /*9ea0*/  UIADD3 UR8, UPT, UPT, UR8, 0x1, URZ ;  /* 0x0000000108087890 */ /* 0x000fe2000fffe0ff */
[----:B------:R-:W-:Y:S01]  /*9eb0*/  FADD2 R104, R104.F32x2.HI_LO, R112.F32x2.HI_LO ;  /* 0x000000706868724b */ /* 0x000fe20000000000 */
[----:B------:R-:W-:Y:S01]  /*9ec0*/  LOP3.LUT R141, R141, 0x1, RZ, 0x3c, !PT ;  /* 0x000000018d8d7812 */ /* 0x000fe200078e3cff */
[----:B------:R-:W-:Y:S01]  /*9ed0*/  FADD2 R186, R186.F32x2.HI_LO, R100.F32x2.HI_LO ;  /* 0x00000064baba724b */ /* 0x000fe20000000000 */
[----:B------:R-:W-:Y:S01]  /*9ee0*/  UISETP.NE.AND UP0, UPT, UR8, UR9, UPT ;  /* 0x000000090800728c */ /* 0x000fe2000bf05270 */
[----:B------:R-:W-:Y:S01]  /*9ef0*/  FADD2 R106, R106.F32x2.HI_LO, R114.F32x2.HI_LO ;  /* 0x000000726a6a724b */ /* 0x000fe20000000000 */
[----:B------:R-:W-:Y:S01]  /*9f00*/  LOP3.LUT R140, R140, 0x1, RZ, 0x3c, !PT ;  /* 0x000000018c8c7812 */ /* 0x000fe200078e3cff */
[----:B------:R-:W-:Y:S01]  /*9f10*/  FADD2 R186, R186.F32x2.HI_LO, R108.F32x2.HI_LO ;  /* 0x0000006cbaba724b */ /* 0x000fe20000000000 */
[----:B------:R-:W-:Y:S01]  /*9f20*/  MOV R188, R174 ;  /* 0x000000ae00bc7202 */ /* 0x000fe20000000f00 */
[----:B------:R-:W-:-:S02]  /*9f30*/  FADD2 R102, R102.F32x2.HI_LO, R118.F32x2.HI_LO ;  /* 0x000000766666724b */ /* 0x000fc40000000000 */
[----:B------:R-:W-:Y:S02]  /*9f40*/  FADD2 R104, R104.F32x2.HI_LO, R120.F32x2.HI_LO ;  /* 0x000000786868724b */ /* 0x000fe40000000000 */
[----:B------:R-:W-:Y:S02]  /*9f50*/  FADD2 R106, R106.F32x2.HI_LO, R122.F32x2.HI_LO ;  /* 0x0000007a6a6a724b */ /* 0x000fe40000000000 */
[----:B------:R-:W-:Y:S02]  /*9f60*/  FADD2 R186, R186.F32x2.HI_LO, R116.F32x2.HI_LO ;  /* 0x00000074baba724b */ /* 0x000fe40000000000 */
[----:B------:R-:W-:Y:S02]  /*9f70*/  FADD2 R102, R102.F32x2.HI_LO, R126.F32x2.HI_LO ;  /* 0x0000007e6666724b */ /* 0x000fe40000000000 */
[----:B------:R-:W-:Y:S02]  /*9f80*/  FADD2 R104, R104.F32x2.HI_LO, R128.F32x2.HI_LO ;  /* 0x000000806868724b */ /* 0x000fe40000000000 */
        /* <DEDUP_REMOVED lines=51> */
[----:B------:R-:W-:-:S04]  /*a2c0*/  FADD2 R102, R186.F32x2.HI_LO, R102.F32x2.HI_LO ;  /* 0x00000066ba66724b */ /* 0x000fc80000000000 */
[----:B------:R-:W-:-:S04]  /*a2d0*/  FADD2 R102, R102.F32x2.HI_LO, R104.F32x2.HI_LO ;  /* 0x000000686666724b */ /* 0x000fc80000000000 */
[----:B------:R-:W-:Y:S01]  /*a2e0*/  FADD R186, R102, R103 ;  /* 0x0000006766ba7221 */ /* 0x000fe20000000000 */
[----:B------:R-:W-:Y:S06]  /*a2f0*/  BRA.U UP0, `(.L_x_72) ;  /* 0xffffffe100247547 */ /* 0x000fec000b83ffff */
.L_x_69:
[----:B-1----:R-:W1:Y:S01]  /*a300*/  S2R R4, SR_TID.X ;  /* 0x0000000000047919 */ /* 0x002e620000002100 */
[----:B------:R-:W2:Y:S01]  /*a310*/  LDCU UR4, c[0x0][0x624] ;  /* 0x0000c480ff0477ac */ /* 0x000ea20008000800 */
[----:B------:R-:W-:-:S04]  /*a320*/  UIADD3 UR13, UPT, UPT, UR15, UR13, URZ ;  /* 0x0000000d0f0d7290 */ /* 0x000fc8000fffe0ff */
[----:B--2---:R-:W-:Y:S01]  /*a330*/  UISETP.GE.AND UP0, UPT, UR13, UR4, UPT ;  /* 0x000000040d00728c */ /* 0x004fe2000bf06270 */
[----:B-1----:R-:W-:-:S04]  /*a340*/  SHF.L.U32 R4, R4, 0x2, RZ ;  /* 0x0000000204047819 */ /* 0x002fc800000006ff */
[----:B------:R-:W-:-:S05]  /*a350*/  LOP3.LUT R4, R4, 0x1fc, RZ, 0xc0, !PT ;  /* 0x000001fc04047812 */ /* 0x000fca00078ec0ff */
[----:B------:R1:W-:Y:S04]  /*a360*/  STS [R4+UR14+0x1ac], R186 ;  /* 0x0001acba04007988 */ /* 0x0003e8000800080e */
[----:B------:R1:W-:Y:S01]  /*a370*/  STS [R4+UR14+0x3ac], R174 ;  /* 0x0003acae04007988 */ /* 0x0003e2000800080e */
[----:B------:R1:W-:Y:S06]  /*a380*/  BAR.ARV R133, 0x40 ;  /* 0x000100850000751d */ /* 0x0003ec0000002000 */
[----:B------:R-:W-:Y:S05]  /*a390*/  BRA.U !UP0, `(.L_x_73) ;  /* 0xffffffb908847547 */ /* 0x000fea000b83ffff */
.L_x_65:
[----:B-12---:R-:W1:Y:S01]  /*a3a0*/  S2R R4, SR_CgaCtaId ;  /* 0x0000000000047919 */ /* 0x006e620000008800 */
[----:B------:R-:W-:Y:S01]  /*a3b0*/  MOV R5, 0x400 ;  /* 0x0000040000057802 */ /* 0x000fe20000000f00 */
[----:B------:R-:W-:-:S03]  /*a3c0*/  IMAD.U32 R6, R141, -0x80000000, RZ ;  /* 0x800000008d067824 */ /* 0x000fc600078e00ff */
[----:B-1----:R-:W-:-:S04]  /*a3d0*/  LEA R4, R4, R5, 0x18 ;  /* 0x0000000504047211 */ /* 0x002fc800078ec0ff */
[----:B------:R-:W1:Y:S02]  /*a3e0*/  SYNCS.PHASECHK.TRANS64.TRYWAIT P0, [R4+URZ+0x168], R6 ;  /* 0x00016806040075a7 */ /* 0x000e6400080011ff */
[----:B-1----:R-:W-:Y:S05]  /*a3f0*/  @!P0 BRA `(.L_x_74) ;  /* 0x0000002000ec8947 */ /* 0x002fea0003800000 */
.L_x_142:
[----:B------:R-:W-:Y:S06]  /*a400*/  BAR.ARV 0x2, 0x120 ;  /* 0x0084800000007b1d */ /* 0x000fec0000002000 */
[----:B------:R-:W-:Y:S05]  /*a410*/  BRA `(.L_x_75) ;  /* 0x0000000000387947 */ /* 0x000fea0003800000 */
.L_x_63:
[----:B------:R-:W-:-:S13]  /*a420*/  ISETP.NE.AND P0, PT, R0, 0xc, PT ;  /* 0x0000000c0000780c */ /* 0x000fda0003f05270 */
        /* <DEDUP_REMOVED lines=10> */
[----:B---3--:R4:W3:Y:S02]  /*a4d0*/  SYNCS.EXCH.64 URZ, [UR6+0x1a0], UR4 ;  /* 0x0001a00406ff75b2 */ /* 0x0088e40008000100 */
[----:B----4-:R-:W-:Y:S01]  /*a4e0*/  NOP ;  /* 0x0000000000007918 */ /* 0x010fe20000000000 */
.L_x_76:
[----:B------:R-:W-:Y:S01]  /*a4f0*/  NOP ;  /* 0x0000000000007918 */ /* 0x000fe20000000000 */
.L_x_75:
[C---:B------:R-:W-:Y:S02]  /*a500*/  ISETP.NE.AND P0, PT, R0.reuse, 0xc, PT ;  /* 0x0000000c0000780c */ /* 0x040fe40003f05270 */
[----:B-123--:R-:W-:-:S04]  /*a510*/  LOP3.LUT R4, R0, 0xfffffffc, RZ, 0xc0, !PT ;  /* 0xfffffffc00047812 */ /* 0x00efc800078ec0ff */
[----:B------:R-:W-:-:S07]  /*a520*/  ISETP.NE.AND P1, PT, R4, 0x8, PT ;  /* 0x000000080400780c */ /* 0x000fce0003f25270 */
[----:B------:R-:W-:Y:S06]  /*a530*/  @P0 BRA `(.L_x_77) ;  /* 0x00000000002c0947 */ /* 0x000fec0003800000 */
        /* <DEDUP_REMOVED lines=11> */
.L_x_77:
[----:B------:R-:W-:Y:S01]  /*a5f0*/  NOP ;  /* 0x0000000000007918 */ /* 0x000fe20000000000 */
[----:B------:R-:W-:Y:S05]  /*a600*/  @P1 BRA `(.L_x_78) ;  /* 0x00000014001c1947 */ /* 0x000fea0003800000 */
[----:B------:R-:W-:-:S08]  /*a610*/  NOP ;  /* 0x0000000000007918 */ /* 0x000fd00000000000 */
[----:B------:R-:W3:-:S00]  /*a620*/  USETMAXREG.DEALLOC.CTAPOOL 0x40 ;  /* 0x00000040000079c8 */ /* 0x000ec000080e0500 */
[----:B-1----:R-:W1:Y:S01]  /*a630*/  LDCU UR4, c[0x0][0x610] ;  /* 0x0000c200ff0477ac */ /* 0x002e620008000800 */
[----:B---3--:R-:W-:-:S06]  /*a640*/  R2UR UR16, R2 ;  /* 0x00000000021072ca */ /* 0x008fcc00000e0000 */
[----:B------:R-:W3:Y:S01]  /*a650*/  S2UR UR8, SR_CgaCtaId ;  /* 0x00000000000879c3 */ /* 0x000ee20000008800 */
[----:B------:R-:W4:Y:S01]  /*a660*/  S2R R4, SR_TID.X ;  /* 0x0000000000047919 */ /* 0x000f220000002100 */
[----:B------:R-:W5:Y:S01]  /*a670*/  LDCU.U8 UR12, c[0x0][0x614] ;  /* 0x0000c280ff0c77ac */ /* 0x000f620008000000 */
[----:B------:R-:W-:Y:S01]  /*a680*/  R2UR UR7, R3 ;  /* 0x00000000030772ca */ /* 0x000fe200000e0000 */
[----:B------:R-:W-:Y:S01]  /*a690*/  IMAD.MOV.U32 R3, RZ, RZ, 0x1 ;  /* 0x00000001ff037424 */ /* 0x000fe200078e00ff */
[----:B------:R-:W2:Y:S01]  /*a6a0*/  LDCU UR10, c[0x0][0x38c] ;  /* 0x00007180ff0a77ac */ /* 0x000ea20008000800 */
[----:B------:R-:W-:Y:S01]  /*a6b0*/  IMAD.MOV.U32 R54, RZ, RZ, 0x1 ;  /* 0x00000001ff367424 */ /* 0x000fe200078e00ff */
[----:B------:R-:W-:Y:S01]  /*a6c0*/  UMOV UR6, 0x400 ;  /* 0x0000040000067882 */ /* 0x000fe20000000000 */
[----:B------:R-:W2:Y:S01]  /*a6d0*/  LDCU UR13, c[0x0][0x61c] ;  /* 0x0000c380ff0d77ac */ /* 0x000ea20008000800 */
[----:B------:R-:W2:Y:S01]  /*a6e0*/  LDCU UR15, c[0x0][0x624] ;  /* 0x0000c480ff0f77ac */ /* 0x000ea20008000800 */
[----:B-1----:R-:W-:Y:S01]  /*a6f0*/  UIMAD.WIDE.U32 UR4, UR16, UR4, URZ ;  /* 0x00000004100472a5 */ /* 0x002fe2000f8e00ff */
[----:B------:R-:W1:Y:S03]  /*a700*/  LDCU.U8 UR17, c[0x0][0x620] ;  /* 0x0000c400ff1177ac */ /* 0x000e660008000000 */
[----:B------:R-:W-:-:S02]  /*a710*/  UIADD3 UR4, UPT, UPT, UR16, -UR5, URZ ;  /* 0x8000000510047290 */ /* 0x000fc4000fffe0ff */
[----:B---3--:R-:W-:Y:S02]  /*a720*/  ULEA UR8, UR8, UR6, 0x18 ;  /* 0x0000000608087291 */ /* 0x008fe4000f8ec0ff */
[----:B-----5:R-:W-:Y:S01]  /*a730*/  USHF.R.U32.HI UR4, URZ, UR12, UR4 ;  /* 0x0000000cff047299 */ /* 0x020fe20008011604 */
[----:B------:R-:W3:Y:S01]  /*a740*/  LDCU.U8 UR12, c[0x0][0x615] ;  /* 0x0000c2a0ff0c77ac */ /* 0x000ee20008000000 */
[C---:B----4-:R-:W-:Y:S01]  /*a750*/  IMAD.SHL.U32 R5, R4.reuse, 0x20, RZ ;  /* 0x0000002004057824 */ /* 0x050fe200078e00ff */
[----:B------:R-:W-:Y:S01]  /*a760*/  LOP3.LUT R56, R4, 0x7f, RZ, 0xc0, !PT ;  /* 0x0000007f04387812 */ /* 0x000fe200078ec0ff */
[----:B--2---:R-:W-:Y:S02]  /*a770*/  UIADD3 UR6, UPT, UPT, -UR10, URZ, URZ ;  /* 0x000000ff0a067290 */ /* 0x004fe4000fffe1ff */
[----:B------:R-:W-:Y:S01]  /*a780*/  UIADD3 UR9, UPT, UPT, UR8, 0x138, URZ ;  /* 0x0000013808097890 */ /* 0x000fe2000fffe0ff */
[----:B------:R-:W-:Y:S01]  /*a790*/  LOP3.LUT R5, R5, 0x3e0, RZ, 0xc0, !PT ;  /* 0x000003e005057812 */ /* 0x000fe200078ec0ff */
[----:B------:R-:W-:Y:S01]  /*a7a0*/  UIADD3 UR11, UPT, UPT, UR10, -0x1, URZ ;  /* 0xffffffff0a0b7890 */ /* 0x000fe2000fffe0ff */
[----:B------:R-:W-:Y:S01]  /*a7b0*/  SHF.R.U32.HI R53, RZ, 0x5, R56 ;  /* 0x00000005ff357819 */ /* 0x000fe20000011638 */
[----:B------:R-:W-:-:S02]  /*a7c0*/  USHF.R.S32.HI UR6, URZ, 0x1f, UR6 ;  /* 0x0000001fff067899 */ /* 0x000fc40008011406 */
[----:B------:R-:W-:Y:S02]  /*a7d0*/  UISETP.GT.AND UP0, UPT, UR10, URZ, UPT ;  /* 0x000000ff0a00728c */ /* 0x000fe4000bf04270 */
[----:B------:R-:W-:Y:S01]  /*a7e0*/  UPRMT UR9, UR7, 0x654, UR9 ;  /* 0x0000065407097896 */ /* 0x000fe20008000009 */
[----:B------:R-:W-:Y:S01]  /*a7f0*/  BAR.SYNC.DEFER_BLOCKING 0x2, 0x120 ;  /* 0x0084800000007b1d */ /* 0x000fe20000010000 */
[----:B------:R-:W-:Y:S01]  /*a800*/  UIADD3 UR4, UPT, UPT, UR5, UR4, URZ ;  /* 0x0000000405047290 */ /* 0x000fe2000fffe0ff */
[----:B------:R-:W-:Y:S01]  /*a810*/  IMAD R5, R53, 0x400, R5 ;  /* 0x0000040035057824 */ /* 0x000fe200078e0205 */
[----:B------:R-:W-:Y:S02]  /*a820*/  USHF.R.S32.HI UR7, URZ, 0x1f, UR11 ;  /* 0x0000001fff077899 */ /* 0x000fe4000801140b */
[----:B------:R-:W-:Y:S02]  /*a830*/  ULEA.HI UR6, UR6, -UR10, URZ, 0x7 ;  /* 0x8000000a06067291 */ /* 0x000fe4000f8f38ff */
[----:B---3--:R-:W-:-:S02]  /*a840*/  USHF.R.U32.HI UR12, URZ, UR12, UR4 ;  /* 0x0000000cff0c7299 */ /* 0x008fc40008011604 */
[----:B------:R-:W-:Y:S02]  /*a850*/  ULEA.HI UR7, UR7, UR11, URZ, 0x7 ;  /* 0x0000000b07077291 */ /* 0x000fe4000f8f38ff */
[----:B------:R-:W-:Y:S02]  /*a860*/  USHF.R.S32.HI UR6, URZ, 0x7, UR6 ;  /* 0x00000007ff067899 */ /* 0x000fe40008011406 */
[----:B------:R-:W-:Y:S02]  /*a870*/  UIMAD.WIDE.U32 UR4, UR12, UR13, URZ ;  /* 0x0000000d0c0472a5 */ /* 0x000fe4000f8e00ff */
[----:B------:R-:W-:Y:S02]  /*a880*/  USHF.R.S32.HI UR14, URZ, 0x7, UR7 ;  /* 0x00000007ff0e7899 */ /* 0x000fe40008011407 */
[----:B------:R-:W-:Y:S02]  /*a890*/  @!UP0 ULOP3.LUT UR14, URZ, UR6, URZ, 0x33, !UPT ;  /* 0x00000006ff0e8292 */ /* 0x000fe4000f8e33ff */
[----:B------:R-:W-:Y:S01]  /*a8a0*/  UISETP.GE.AND UP0, UPT, UR16, UR15, UPT ;  /* 0x0000000f1000728c */ /* 0x000fe2000bf06270 */
[----:B------:R-:W-:-:S02]  /*a8b0*/  UMOV UR4, UR5 ;  /* 0x0000000500047c82 */ /* 0x000fc40008000000 */
[----:B------:R-:W-:Y:S01]  /*a8c0*/  UIADD3 UR5, UPT, UPT, UR12, -UR4, URZ ;  /* 0x800000040c057290 */ /* 0x000fe2000fffe0ff */
[----:B------:R2:W-:Y:S03]  /*a8d0*/  SYNCS.ARRIVE.TRANS64.RED.ART0 RZ, [UR9], R3 ;  /* 0x00000003ffff79a7 */ /* 0x0005e60008500409 */
[----:B-1----:R-:W-:-:S04]  /*a8e0*/  USHF.R.U32.HI UR5, URZ, UR17, UR5 ;  /* 0x00000011ff057299 */ /* 0x002fc80008011605 */
[----:B------:R-:W-:Y:S01]  /*a8f0*/  UIADD3 UR4, UPT, UPT, UR4, UR5, URZ ;  /* 0x0000000504047290 */ /* 0x000fe2000fffe0ff */
[----:B--2---:R-:W-:-:S05]  /*a900*/  IMAD.U32 R3, RZ, RZ, UR8 ;  /* 0x00000008ff037e24 */ /* 0x004fca000f8e00ff */
[----:B------:R-:W-:-:S04]  /*a910*/  IADD3 R5, PT, PT, R3, 0x800, R5 ;  /* 0x0000080003057810 */ /* 0x000fc80007ffe005 */
[----:B------:R-:W-:-:S04]  /*a920*/  SHF.R.U32.HI R55, RZ, 0x3, R5 ;  /* 0x00000003ff377819 */ /* 0x000fc80000011605 */
[----:B------:R-:W-:Y:S01]  /*a930*/  LOP3.LUT R55, R5, 0x10, R55, 0x78, !PT ;  /* 0x0000001005377812 */ /* 0x000fe200078e7837 */
[----:B------:R-:W-:Y:S06]  /*a940*/  BRA.U UP0, `(.L_x_79) ;  /* 0x0000001100387547 */ /* 0x000fec000b800000 */
[----:B------:R-:W-:Y:S01]  /*a950*/  S2UR UR16, SR_CTAID.X ;  /* 0x00000000001079c3 */ /* 0x000fe20000002500 */
[----:B------:R-:W1:Y:S01]  /*a960*/  LDCU.U8 UR7, c[0x0][0x621] ;  /* 0x0000c420ff0777ac */ /* 0x000e620008000000 */
[----:B------:R-:W-:Y:S01]  /*a970*/  LOP3.LUT P0, RZ, R4, 0x4, RZ, 0xc0, !PT ;  /* 0x0000000404ff7812 */ /* 0x000fe2000780c0ff */
[----:B------:R-:W-:Y:S01]  /*a980*/  HFMA2 R54, -RZ, RZ, 0, 5.9604644775390625e-08 ;  /* 0x00000001ff367431 */ /* 0x000fe200000001ff */
[----:B------:R-:W-:Y:S01]  /*a990*/  R2UR UR10, R2 ;  /* 0x00000000020a72ca */ /* 0x000fe200000e0000 */
[----:B------:R-:W2:Y:S01]  /*a9a0*/  LDCU UR5, c[0x0][0x60c] ;  /* 0x0000c180ff0577ac */ /* 0x000ea20008000800 */
[----:B------:R-:W-:Y:S01]  /*a9b0*/  LOP3.LUT R49, R0, 0x3, RZ, 0xc0, !PT ;  /* 0x0000000300317812 */ /* 0x000fe200078ec0ff */
[----:B------:R-:W-:Y:S01]  /*a9c0*/  VIADD R51, R55, 0x10 ;  /* 0x0000001037337836 */ /* 0x000fe20000000000 */
[----:B------:R-:W-:Y:S01]  /*a9d0*/  LEA R52, R56, UR8, 0x2 ;  /* 0x0000000838347c11 */ /* 0x000fe2000f8e10ff */
[----:B------:R-:W3:Y:S01]  /*a9e0*/  LDCU UR6, c[0x0][0x618] ;  /* 0x0000c300ff0677ac */ /* 0x000ee20008000800 */
[----:B------:R-:W-:Y:S01]  /*a9f0*/  IMAD.SHL.U32 R53, R53, 0x200000, RZ ;  /* 0x0020000035357824 */ /* 0x000fe200078e00ff */
[----:B------:R-:W-:Y:S01]  /*aa00*/  IADD3 R49, PT, PT, R49, 0x3, RZ ;  /* 0x0000000331317810 */ /* 0x000fe20007ffe0ff */
[----:B------:R-:W-:Y:S01]  /*aa10*/  IMAD.MOV.U32 R50, RZ, RZ, RZ ;  /* 0x000000ffff327224 */ /* 0x000fe200078e00ff */
[----:B------:R-:W4:Y:S02]  /*aa20*/  S2UR UR17, SR_CgaSize ;  /* 0x00000000001179c3 */ /* 0x000f240000008a00 */
[----:B----4-:R-:W-:-:S12]  /*aa30*/  UIMAD UR17, UR17, -0xa0, URZ ;  /* 0xffffff60111178a4 */ /* 0x010fd8000f8e02ff */
[----:B------:R-:W4:Y:S01]  /*aa40*/  LDCU UR17, c[0x0][UR17+0x2c0] ;  /* 0x00005800111177ac */ /* 0x000f220008000800 */
[----:B------:R-:W-:Y:S01]  /*aa50*/  @P0 VIADD R51, R55, 0xfffffff0 ;  /* 0xfffffff037330836 */ /* 0x000fe20000000000 */
[----:B------:R-:W-:Y:S02]  /*aa60*/  UIADD3 UR15, UPT, UPT, -UR14, URZ, URZ ;  /* 0x000000ff0e0f7290 */ /* 0x000fe4000fffe1ff */
[----:B-1----:R-:W-:Y:S02]  /*aa70*/  USHF.R.U32.HI UR11, URZ, UR7, UR4 ;  /* 0x00000007ff0b7299 */ /* 0x002fe40008011604 */
[----:B------:R-:W-:Y:S02]  /*aa80*/  UIADD3 UR7, UPT, UPT, -UR12, URZ, URZ ;  /* 0x000000ff0c077290 */ /* 0x000fe4000fffe1ff */
[----:B------:R-:W-:Y:S02]  /*aa90*/  UIADD3 UR4, UPT, UPT, -UR11, URZ, URZ ;  /* 0x000000ff0b047290 */ /* 0x000fe4000fffe1ff */
[----:B------:R-:W-:Y:S01]  /*aaa0*/  USHF.L.U32 UR16, UR16, 0x7, URZ ;  /* 0x0000000710107899 */ /* 0x000fe200080006ff */
[----:B------:R-:W1:Y:S01]  /*aab0*/  LDCU.64 UR18, c[0x0][0x358] ;  /* 0x00006b00ff1277ac */ /* 0x000e620008000a00 */
[----:B--2---:R-:W-:-:S02]  /*aac0*/  UIMAD UR7, UR5, UR7, UR10 ;  /* 0x00000007050772a4 */ /* 0x004fc4000f8e020a */
[----:B------:R-:W-:Y:S02]  /*aad0*/  ULOP3.LUT UR16, UR16, 0x80, URZ, 0xc0, !UPT ;  /* 0x0000008010107892 */ /* 0x000fe4000f8ec0ff */
[----:B---3--:R-:W-:-:S12]  /*aae0*/  UIMAD UR12, UR6, UR4, UR12 ;  /* 0x00000004060c72a4 */ /* 0x008fd8000f8e020c */
.L_x_87:
[----:B------:R2:W-:Y:S01]  /*aaf0*/  BAR.SYNC.DEFER_BLOCKING R49, 0x40 ;  /* 0x000100310000751d */ /* 0x0005e20000010000 */
[----:B------:R-:W-:Y:S01]  /*ab00*/  MOV R48, 0x1 ;  /* 0x0000000100307802 */ /* 0x000fe20000000f00 */
[----:B------:R-:W-:-:S04]  /*ab10*/  UISETP.GE.AND UP0, UPT, UR14, 0x1, UPT ;  /* 0x000000010e00788c */ /* 0x000fc8000bf06270 */
[----:B------:R2:W-:Y:S05]  /*ab20*/  SYNCS.ARRIVE.TRANS64.ART0 RZ, [UR8+0x168], R48 ;  /* 0x00016830ffff79a7 */ /* 0x0005ea0008500008 */
[----:B------:R-:W-:Y:S05]  /*ab30*/  BRA.U !UP0, `(.L_x_80) ;  /* 0x0000000508047547 */ /* 0x000fea000b800000 */
[----:B------:R-:W-:Y:S01]  /*ab40*/  UMOV UR6, UR15 ;  /* 0x0000000f00067c82 */ /* 0x000fe20008000000 */
.L_x_82:
[----:B---3--:R3:W-:Y:S06]  /*ab50*/  BAR.SYNC.DEFER_BLOCKING R49, 0x40 ;  /* 0x000100310000751d */ /* 0x0087ec0000010000 */
[----:B-----5:R-:W5:Y:S02]  /*ab60*/  LDS R36, [R52+0x1ac] ;  /* 0x0001ac0034247984 */ /* 0x020f640000000800 */
[----:B-----5:R-:W-:-:S13]  /*ab70*/  FSETP.GEU.AND P0, PT, R36, 1, PT ;  /* 0x3f8000002400780b */ /* 0x020fda0003f0e000 */
[----:B------:R-:W-:-:S04]  /*ab80*/  VOTE.ANY R4, PT, !P0 ;  /* 0x0000000000047806 */ /* 0x000fc800040e0100 */
[----:B------:R-:W-:-:S13]  /*ab90*/  ISETP.NE.AND P0, PT, R4, RZ, PT ;  /* 0x000000ff0400720c */ /* 0x000fda0003f05270 */
[----:B---3--:R-:W-:Y:S05]  /*aba0*/  @!P0 BRA `(.L_x_81) ;  /* 0x0000000000d48947 */ /* 0x008fea0003800000 */
[C---:B------:R-:W-:Y:S02]  /*abb0*/  R2UR UR4, R53.reuse ;  /* 0x00000000350472ca */ /* 0x040fe400000e0000 */
[----:B------:R-:W-:-:S11]  /*abc0*/  R2UR UR5, R53 ;  /* 0x00000000350572ca */ /* 0x000fd600000e0000 */
[----:B------:R-:W3:Y:S02]  /*abd0*/  LDTM.x16 R4, tmem[UR4+0x100] ;  /* 0x00010004000479ee */ /* 0x000ee40008240000 */
[-C--:B---3--:R-:W-:Y:S02]  /*abe0*/  FMUL2 R4, R4.F32x2.HI_LO, R36.reuse.F32 ;  /* 0x000000240404724a */ /* 0x088fe40001000000 */
[-C--:B------:R-:W-:Y:S02]  /*abf0*/  FMUL2 R6, R6.F32x2.HI_LO, R36.reuse.F32 ;  /* 0x000000240606724a */ /* 0x080fe40001000000 */
[-C--:B------:R-:W-:Y:S02]  /*ac00*/  FMUL2 R8, R8.F32x2.HI_LO, R36.reuse.F32 ;  /* 0x000000240808724a */ /* 0x080fe40001000000 */
[-C--:B------:R-:W-:Y:S02]  /*ac10*/  FMUL2 R10, R10.F32x2.HI_LO, R36.reuse.F32 ;  /* 0x000000240a0a724a */ /* 0x080fe40001000000 */
[----:B------:R-:W-:-:S02]  /*ac20*/  FMUL2 R12, R12.F32x2.HI_LO, R36.F32 ;  /* 0x000000240c0c724a */ /* 0x000fc40001000000 */
[-C--:B------:R-:W-:Y:S02]  /*ac30*/  FMUL2 R14, R14.F32x2.HI_LO, R36.reuse.F32 ;  /* 0x000000240e0e724a */ /* 0x080fe40001000000 */
[-C--:B------:R-:W-:Y:S02]  /*ac40*/  FMUL2 R16, R16.F32x2.HI_LO, R36.reuse.F32 ;  /* 0x000000241010724a */ /* 0x080fe40001000000 */
[----:B------:R-:W-:-:S04]  /*ac50*/  FMUL2 R18, R18.F32x2.HI_LO, R36.F32 ;  /* 0x000000241212724a */ /* 0x000fc80001000000 */
[----:B------:R-:W-:Y:S01]  /*ac60*/  STTM.x16 tmem[UR5+0x100], R4 ;  /* 0x00010004000079ed */ /* 0x000fe20008240005 */
        /* <DEDUP_REMOVED lines=39> */
[----:B------:R3:W-:Y:S01]  /*aee0*/  STTM.x16 tmem[UR4+0x140], R4 ;  /* 0x00014004000079ed */ /* 0x0007e20008240004 */
[----:B------:R-:W5:Y:S02]  /*aef0*/  FENCE.VIEW.ASYNC.T ;  /* 0x00000000000073c6 */ /* 0x000f640000000200 */
.L_x_81:
[----:B-----5:R5:W-:Y:S01]  /*af00*/  SYNCS.ARRIVE.TRANS64.RED.ART0 RZ, [UR9], R48 ;  /* 0x00000030ffff79a7 */ /* 0x020be20008500409 */
[----:B------:R-:W-:-:S04]  /*af10*/  UIADD3 UR6, UPT, UPT, UR6, 0x1, URZ ;  /* 0x0000000106067890 */ /* 0x000fc8000fffe0ff */
[----:B------:R-:W-:Y:S01]  /*af20*/  UISETP.NE.AND UP0, UPT, UR6, URZ, UPT ;  /* 0x000000ff0600728c */ /* 0x000fe2000bf05270 */
[----:B------:R5:W-:Y:S08]  /*af30*/  SYNCS.ARRIVE.TRANS64.ART0 RZ, [UR8+0x168], R48 ;  /* 0x00016830ffff79a7 */ /* 0x000bf00008500008 */
[----:B------:R-:W-:Y:S05]  /*af40*/  BRA.U UP0, `(.L_x_82) ;  /* 0xfffffffd00007547 */ /* 0x000fea000b83ffff */
.L_x_80:
[----:B------:R2:W-:Y:S01]  /*af50*/  BAR.SYNC.DEFER_BLOCKING R49, 0x40 ;  /* 0x000100310000751d */ /* 0x0005e20000010000 */
[----:B---3--:R-:W-:Y:S02]  /*af60*/  SHF.L.U32 R6, R50, 0x1f, RZ ;  /* 0x0000001f32067819 */ /* 0x008fe400000006ff */
[----:B------:R-:W-:-:S03]  /*af70*/  SHF.L.U32 R4, R54, 0x1f, RZ ;  /* 0x0000001f36047819 */ /* 0x000fc600000006ff */
[----:B------:R2:W3:Y:S04]  /*af80*/  LDS R58, [R52+0x1ac] ;  /* 0x0001ac00343a7984 */ /* 0x0004e80000000800 */
[----:B------:R2:W5:Y:S01]  /*af90*/  LDS R57, [R52+0x3ac] ;  /* 0x0003ac0034397984 */ /* 0x0005620000000800 */
[----:B------:R2:W-:Y:S01]  /*afa0*/  SYNCS.ARRIVE.TRANS64.ART0 RZ, [UR8+0x168], R48 ;  /* 0x00016830ffff79a7 */ /* 0x0005e20008500008 */
[----:B------:R-:W4:Y:S02]  /*afb0*/  SYNCS.PHASECHK.TRANS64.TRYWAIT P0, [UR8+0x150], R6 ;  /* 0x00015006ff0075a7 */ /* 0x000f240008001108 */
[----:B--2345:R-:W-:Y:S05]  /*afc0*/  @!P0 BRA `(.L_x_83) ;  /* 0x0000001800108947 */ /* 0x03cfea0003800000 */
.L_x_144:
[----:B------:R-:W3:Y:S02]  /*afd0*/  SYNCS.PHASECHK.TRANS64.TRYWAIT P0, [UR8+0x178], R4 ;  /* 0x00017804ff0075a7 */ /* 0x000ee40008001108 */
[----:B---3--:R-:W-:Y:S05]  /*afe0*/  @!P0 BRA `(.L_x_84) ;  /* 0x0000001800208947 */ /* 0x008fea0003800000 */
.L_x_146:
[----:B------:R-:W-:Y:S01]  /*aff0*/  R2UR UR4, R53 ;  /* 0x00000000350472ca */ /* 0x000fe200000e0000 */
[----:B------:R-:W4:Y:S01]  /*b000*/  LDCU UR5, c[0x0][0x380] ;  /* 0x00007000ff0577ac */ /* 0x000f220008000800 */
[----:B------:R-:W-:Y:S01]  /*b010*/  FSETP.NE.AND P1, PT, R58, RZ, PT ;  /* 0x000000ff3a00720b */ /* 0x000fe20003f25000 */
[----:B------:R-:W-:Y:S01]  /*b020*/  BSSY.RECONVERGENT B0, `(.L_x_85) ;  /* 0x0000084000007945 */ /* 0x000fe20003800200 */
[----:B------:R-:W-:Y:S02]  /*b030*/  LOP3.LUT R54, R54, 0x1, RZ, 0x3c, !PT ;  /* 0x0000000136367812 */ /* 0x000fe400078e3cff */
[----:B------:R-:W-:-:S06]  /*b040*/  FSEL R59, R58, 1, P1 ;  /* 0x3f8000003a3b7808 */ /* 0x000fcc0000800000 */
[----:B------:R-:W5:Y:S01]  /*b050*/  MUFU.RCP R59, R59 ;  /* 0x0000003b003b7308 */ /* 0x000f620000001000 */
[----:B--23--:R-:W5:Y:S01]  /*b060*/  LDTM.x16 R4, tmem[UR4+0x100] ;  /* 0x00010004000479ee */ /* 0x00cf620008240000 */
[----:B------:R-:W2:Y:S06]  /*b070*/  LDTM.x16 R20, tmem[UR4+0x110] ;  /* 0x00011004001479ee */ /* 0x000eac0008240000 */
[----:B------:R-:W3:Y:S01]  /*b080*/  @P1 MUFU.LG2 R58, R58 ;  /* 0x0000003a003a1308 */ /* 0x000ee20000000c00 */
[-C--:B-----5:R-:W-:Y:S02]  /*b090*/  FMUL2 R18, R18.F32x2.HI_LO, R59.reuse.F32 ;  /* 0x0000003b1212724a */ /* 0x0a0fe40001000000 */
[----:B------:R-:W-:-:S02]  /*b0a0*/  FMUL2 R10, R10.F32x2.HI_LO, R59.F32 ;  /* 0x0000003b0a0a724a */ /* 0x000fc40001000000 */
[-C--:B------:R-:W-:Y:S01]  /*b0b0*/  FMUL2 R8, R8.F32x2.HI_LO, R59.reuse.F32 ;  /* 0x0000003b0808724a */ /* 0x080fe20001000000 */
[----:B------:R-:W-:Y:S01]  /*b0c0*/  F2FP.F16.F32.PACK_AB R39, R19, R18 ;  /* 0x000000121327723e */ /* 0x000fe200000000ff */
        /* <DEDUP_REMOVED lines=10> */
[-C--:B--2---:R-:W-:Y:S01]  /*b170*/  FMUL2 R26, R26.F32x2.HI_LO, R59.reuse.F32 ;  /* 0x0000003b1a1a724a */ /* 0x084fe20001000000 */
[----:B------:R-:W-:Y:S01]  /*b180*/  F2FP.F16.F32.PACK_AB R37, R15, R14 ;  /* 0x0000000e0f25723e */ /* 0x000fe200000000ff */
[----:B------:R2:W-:Y:S01]  /*b190*/  STS.128 [R55], R4 ;  /* 0x0000000437007388 */ /* 0x0005e20000000c00 */
[----:B------:R-:W-:Y:S01]  /*b1a0*/  F2FP.F16.F32.PACK_AB R36, R13, R12 ;  /* 0x0000000c0d24723e */ /* 0x000fe200000000ff */
[-C--:B------:R-:W-:Y:S01]  /*b1b0*/  FMUL2 R24, R24.F32x2.HI_LO, R59.reuse.F32 ;  /* 0x0000003b1818724a */ /* 0x080fe20001000000 */
[----:B------:R-:W-:Y:S01]  /*b1c0*/  F2FP.F16.F32.PACK_AB R27, R27, R26 ;  /* 0x0000001a1b1b723e */ /* 0x000fe200000000ff */
        /* <DEDUP_REMOVED lines=8> */
[----:B------:R-:W-:Y:S01]  /*b250*/  STS.128 [R51], R36 ;  /* 0x0000002433007388 */ /* 0x000fe20000000c00 */
[----:B------:R-:W-:Y:S01]  /*b260*/  FMUL2 R28, R28.F32x2.HI_LO, R59.F32 ;  /* 0x0000003b1c1c724a */ /* 0x000fe20001000000 */
[----:B------:R-:W-:Y:S02]  /*b270*/  F2FP.F16.F32.PACK_AB R43, R35, R34 ;  /* 0x00000022232b723e */ /* 0x000fe400000000ff */
[----:B------:R-:W-:Y:S01]  /*b280*/  F2FP.F16.F32.PACK_AB R42, R33, R32 ;  /* 0x00000020212a723e */ /* 0x000fe200000000ff */
[----:B------:R5:W-:Y:S01]  /*b290*/  STS.128 [R55+0x1000], R24 ;  /* 0x0010001837007388 */ /* 0x000be20000000c00 */
[----:B------:R-:W-:-:S02]  /*b2a0*/  F2FP.F16.F32.PACK_AB R41, R31, R30 ;  /* 0x0000001e1f29723e */ /* 0x000fc400000000ff */
[----:B------:R-:W-:-:S05]  /*b2b0*/  F2FP.F16.F32.PACK_AB R40, R29, R28 ;  /* 0x0000001c1d28723e */ /* 0x000fca00000000ff */
[----:B------:R-:W-:Y:S01]  /*b2c0*/  STS.128 [R51+0x1000], R40 ;  /* 0x0010002833007388 */ /* 0x000fe20000000c00 */
[----:B--2---:R-:W2:Y:S01]  /*b2d0*/  LDTM.x16 R4, tmem[UR4+0x120] ;  /* 0x00012004000479ee */ /* 0x004ea20008240000 */
[----:B-----5:R-:W5:Y:S01]  /*b2e0*/  LDTM.x16 R20, tmem[UR4+0x130] ;  /* 0x00013004001479ee */ /* 0x020f620008240000 */
[-C--:B--2---:R-:W-:Y:S02]  /*b2f0*/  FMUL2 R18, R18.F32x2.HI_LO, R59.reuse.F32 ;  /* 0x0000003b1212724a */ /* 0x084fe40001000000 */
[-C--:B------:R-:W-:Y:S02]  /*b300*/  FMUL2 R16, R16.F32x2.HI_LO, R59.reuse.F32 ;  /* 0x0000003b1010724a */ /* 0x080fe40001000000 */
        /* <DEDUP_REMOVED lines=10> */
[----:B------:R-:W-:Y:S01]  /*b3b0*/  FMUL2 R4, R4.F32x2.HI_LO, R59.F32 ;  /* 0x0000003b0404724a */ /* 0x000fe20001000000 */
[----:B------:R-:W-:-:S02]  /*b3c0*/  F2FP.F16.F32.PACK_AB R46, R9, R8 ;  /* 0x00000008092e723e */ /* 0x000fc400000000ff */
[----:B------:R-:W-:Y:S01]  /*b3d0*/  F2FP.F16.F32.PACK_AB R45, R7, R6 ;  /* 0x00000006072d723e */ /* 0x000fe200000000ff */
[-C--:B-----5:R-:W-:Y:S01]  /*b3e0*/  FMUL2 R26, R26.F32x2.HI_LO, R59.reuse.F32 ;  /* 0x0000003b1a1a724a */ /* 0x0a0fe20001000000 */
[----:B------:R-:W-:Y:S01]  /*b3f0*/  F2FP.F16.F32.PACK_AB R44, R5, R4 ;  /* 0x00000004052c723e */ /* 0x000fe200000000ff */
[-C--:B------:R-:W-:Y:S01]  /*b400*/  FMUL2 R24, R24.F32x2.HI_LO, R59.reuse.F32 ;  /* 0x0000003b1818724a */ /* 0x080fe20001000000 */
[----:B------:R-:W2:Y:S01]  /*b410*/  LDTM.x16 R4, tmem[UR4+0x140] ;  /* 0x00014004000479ee */ /* 0x000ea20008240000 */
        /* <DEDUP_REMOVED lines=11> */
[----:B------:R-:W-:Y:S01]  /*b4d0*/  F2FP.F16.F32.PACK_AB R34, R33, R32 ;  /* 0x000000202122723e */ /* 0x000fe200000000ff */
[----:B------:R-:W-:Y:S01]  /*b4e0*/  STS.128 [R55+0x2000], R44 ;  /* 0x0020002c37007388 */ /* 0x000fe20000000c00 */
[----:B------:R-:W-:Y:S01]  /*b4f0*/  F2FP.F16.F32.PACK_AB R33, R31, R30 ;  /* 0x0000001e1f21723e */ /* 0x000fe200000000ff */
[----:B------:R-:W-:Y:S01]  /*b500*/  ULEA UR4, UR7, UR16, 0x8 ;  /* 0x0000001007047291 */ /* 0x000fe2000f8e40ff */
[----:B------:R-:W-:Y:S01]  /*b510*/  F2FP.F16.F32.PACK_AB R32, R29, R28 ;  /* 0x0000001c1d20723e */ /* 0x000fe200000000ff */
[----:B------:R-:W-:Y:S02]  /*b520*/  STS.128 [R51+0x2000], R36 ;  /* 0x0020002433007388 */ /* 0x000fe40000000c00 */
[----:B----4-:R-:W-:-:S02]  /*b530*/  UIADD3 UR5, UPT, UPT, -UR4, UR5, URZ ;  /* 0x0000000504057290 */ /* 0x010fc4000fffe1ff */
[----:B------:R-:W-:Y:S01]  /*b540*/  STS.128 [R55+0x3000], R24 ;  /* 0x0030001837007388 */ /* 0x000fe20000000c00 */
[----:B--2---:R-:W-:-:S03]  /*b550*/  FMUL2 R20, R4.F32x2.HI_LO, R59.F32 ;  /* 0x0000003b0414724a */ /* 0x004fc60001000000 */
[----:B------:R-:W-:Y:S01]  /*b560*/  STS.128 [R51+0x3000], R32 ;  /* 0x0030002033007388 */ /* 0x000fe20000000c00 */
[-C--:B------:R-:W-:Y:S01]  /*b570*/  FMUL2 R4, R6.F32x2.HI_LO, R59.reuse.F32 ;  /* 0x0000003b0604724a */ /* 0x080fe20001000000 */
[----:B------:R-:W-:Y:S01]  /*b580*/  ISETP.LT.AND P0, PT, R56, UR5, PT ;  /* 0x0000000538007c0c */ /* 0x000fe2000bf01270 */
        /* <DEDUP_REMOVED lines=12> */
[----:B------:R-:W-:Y:S01]  /*b650*/  STS.128 [R55+0x4000], R4 ;  /* 0x0040000437007388 */ /* 0x000fe20000000c00 */
[----:B------:R-:W-:Y:S02]  /*b660*/  F2FP.F16.F32.PACK_AB R9, R15, R14 ;  /* 0x0000000e0f09723e */ /* 0x000fe400000000ff */
[----:B------:R-:W-:Y:S02]  /*b670*/  F2FP.F16.F32.PACK_AB R8, R13, R12 ;  /* 0x0000000c0d08723e */ /* 0x000fe400000000ff */
[----:B------:R-:W3:Y:S03]  /*b680*/  @P1 LDC R12, c[0x0][0x600] ;  /* 0x00018000ff0c1b82 */ /* 0x000ee60000000800 */
[----:B------:R2:W-:Y:S01]  /*b690*/  STS.128 [R51+0x4000], R8 ;  /* 0x0040000833007388 */ /* 0x0005e20000000c00 */
[----:B------:R4:W-:Y:S06]  /*b6a0*/  MEMBAR.ALL.CTA ;  /* 0x0000000000007992 */ /* 0x0009ec0000008000 */
[----:B----4-:R-:W4:Y:S01]  /*b6b0*/  FENCE.VIEW.ASYNC.S ;  /* 0x00000000000073c6 */ /* 0x010f220000000000 */
[----:B---3--:R-:W-:Y:S01]  /*b6c0*/  @P1 FFMA R12, R57, R12, R58 ;  /* 0x0000000c390c1223 */ /* 0x008fe2000000003a */
[----:B----4-:R3:W-:Y:S01]  /*b6d0*/  SYNCS.ARRIVE.TRANS64.RED.ART0 RZ, [UR9], R48 ;  /* 0x00000030ffff79a7 */ /* 0x0107e20008500409 */
[----:B--2---:R-:W-:-:S02]  /*b6e0*/  IMAD.MOV.U32 R8, RZ, RZ, -0x800000 ;  /* 0xff800000ff087424 */ /* 0x004fc400078e00ff */
[----:B------:R-:W-:Y:S01]  /*b6f0*/  @P1 FMUL R8, R12, 0.69314718246459960938 ;  /* 0x3f3172180c081820 */ /* 0x000fe20000400000 */
[----:B------:R3:W-:Y:S01]  /*b700*/  SYNCS.ARRIVE.TRANS64.ART0 RZ, [UR8+0x170], R48 ;  /* 0x00017030ffff79a7 */ /* 0x0007e20008500008 */
[----:B------:R-:W-:Y:S05]  /*b710*/  @!P0 BRA `(.L_x_86) ;  /* 0x0000000000508947 */ /* 0x000fea0003800000 */
[----:B------:R-:W2:Y:S01]  /*b720*/  LDC.64 R6, c[0x0][0x3c8] ;  /* 0x0000f200ff067b82 */ /* 0x000ea20000000a00 */
[----:B------:R-:W-:Y:S01]  /*b730*/  HFMA2 R11, -RZ, RZ, 0, 0 ;  /* 0x00000000ff0b7431 */ /* 0x000fe200000001ff */
[----:B------:R-:W-:Y:S01]  /*b740*/  USHF.R.S32.HI UR5, URZ, 0x1f, UR12 ;  /* 0x0000001fff057899 */ /* 0x000fe2000801140c */
[----:B------:R-:W-:Y:S01]  /*b750*/  MOV R10, R56 ;  /* 0x00000038000a7202 */ /* 0x000fe20000000f00 */
[----:B------:R-:W4:Y:S04]  /*b760*/  LDCU.64 UR6, c[0x0][0x3b0] ;  /* 0x00007600ff0677ac */ /* 0x000f280008000a00 */
[----:B------:R-:W5:Y:S01]  /*b770*/  LDC.64 R4, c[0x0][0x3d0] ;  /* 0x0000f400ff047b82 */ /* 0x000f620000000a00 */
[----:B------:R-:W-:Y:S02]  /*b780*/  USHF.R.S32.HI UR13, URZ, 0x1f, UR4 ;  /* 0x0000001fff0d7899 */ /* 0x000fe40008011404 */
[----:B------:R-:W-:Y:S01]  /*b790*/  USHF.R.S32.HI UR10, URZ, 0x1f, UR11 ;  /* 0x0000001fff0a7899 */ /* 0x000fe2000801140b */
[----:B--2---:R-:W-:-:S04]  /*b7a0*/  IMAD.WIDE.U32 R10, R6, UR12, R10 ;  /* 0x0000000c060a7c25 */ /* 0x004fc8000f8e000a */
[----:B------:R-:W-:Y:S01]  /*b7b0*/  IMAD R6, R6, UR5, RZ ;  /* 0x0000000506067c24 */ /* 0x000fe2000f8e02ff */
[----:B------:R-:W-:-:S03]  /*b7c0*/  IADD3 R10, P0, PT, R10, UR4, RZ ;  /* 0x000000040a0a7c10 */ /* 0x000fc6000ff1e0ff */
[----:B------:R-:W-:Y:S02]  /*b7d0*/  IMAD R7, R7, UR12, R6 ;  /* 0x0000000c07077c24 */ /* 0x000fe4000f8e0206 */
[----:B-----5:R-:W-:-:S03]  /*b7e0*/  IMAD R6, R4, UR10, RZ ;  /* 0x0000000a04067c24 */ /* 0x020fc6000f8e02ff */
[----:B------:R-:W-:Y:S01]  /*b7f0*/  IADD3.X R11, PT, PT, R11, UR13, R7, P0, !PT ;  /* 0x0000000d0b0b7c10 */ /* 0x000fe200087fe407 */
[----:B------:R-:W-:Y:S02]  /*b800*/  IMAD R5, R5, UR11, R6 ;  /* 0x0000000b05057c24 */ /* 0x000fe4000f8e0206 */
[----:B------:R-:W-:-:S05]  /*b810*/  IMAD.WIDE.U32 R10, R4, UR11, R10 ;  /* 0x0000000b040a7c25 */ /* 0x000fca000f8e000a */
[----:B------:R-:W-:Y:S02]  /*b820*/  IADD3 R5, PT, PT, R11, R5, RZ ;  /* 0x000000050b057210 */ /* 0x000fe40007ffe0ff */
[----:B----4-:R-:W-:-:S04]  /*b830*/  LEA R4, P0, R10, UR6, 0x2 ;  /* 0x000000060a047c11 */ /* 0x010fc8000f8010ff */
[----:B------:R-:W-:-:S05]  /*b840*/  LEA.HI.X R5, R10, UR7, R5, 0x2, P0 ;  /* 0x000000070a057c11 */ /* 0x000fca00080f1405 */
[----:B-1----:R2:W-:Y:S04]  /*b850*/  STG.E desc[UR18][R4.64], R8 ;  /* 0x0000000804007986 */ /* 0x0025e8000c101912 */
.L_x_86:
[----:B-1----:R-:W-:Y:S05]  /*b860*/  BSYNC.RECONVERGENT B0 ;  /* 0x0000000000007941 */ /* 0x002fea0003800200 */
.L_x_85:
[----:B------:R-:W1:Y:S01]  /*b870*/  LDCU UR4, c[0x0][0x610] ;  /* 0x0000c200ff0477ac */ /* 0x000e620008000800 */
[----:B------:R-:W-:Y:S02]  /*b880*/  R2UR UR20, R2 ;  /* 0x00000000021472ca */ /* 0x000fe400000e0000 */
[----:B------:R-:W-:Y:S01]  /*b890*/  LOP3.LUT R50, R50, 0x1, RZ, 0x3c, !PT ;  /* 0x0000000132327812 */ /* 0x000fe200078e3cff */
[----:B------:R-:W4:Y:S01]  /*b8a0*/  LDCU.U8 UR7, c[0x0][0x614] ;  /* 0x0000c280ff0777ac */ /* 0x000f220008000000 */
[----:B------:R-:W5:Y:S01]  /*b8b0*/  LDCU.U8 UR6, c[0x0][0x615] ;  /* 0x0000c2a0ff0677ac */ /* 0x000f620008000000 */
[----:B------:R-:W2:Y:S08]  /*b8c0*/  LDCU.64 UR12, c[0x0][0x618] ;  /* 0x0000c300ff0c77ac */ /* 0x000eb00008000a00 */
[----:B------:R-:W-:Y:S01]  /*b8d0*/  UIADD3 UR20, UPT, UPT, UR17, UR20, URZ ;  /* 0x0000001411147290 */ /* 0x000fe2000fffe0ff */
[----:B------:R-:W3:Y:S03]  /*b8e0*/  LDCU.U8 UR21, c[0x0][0x620] ;  /* 0x0000c400ff1577ac */ /* 0x000ee60008000000 */
[----:B-1----:R-:W-:-:S02]  /*b8f0*/  UIMAD.WIDE.U32 UR4, UR20, UR4, URZ ;  /* 0x00000004140472a5 */ /* 0x002fc4000f8e00ff */
[----:B------:R-:W-:Y:S01]  /*b900*/  IMAD.U32 R2, RZ, RZ, UR20 ;  /* 0x00000014ff027e24 */ /* 0x000fe2000f8e00ff */
[----:B------:R-:W1:Y:S01]  /*b910*/  LDCU UR10, c[0x0][0x624] ;  /* 0x0000c480ff0a77ac */ /* 0x000e620008000800 */
[----:B------:R-:W-:Y:S01]  /*b920*/  UIADD3 UR4, UPT, UPT, UR20, -UR5, URZ ;  /* 0x8000000514047290 */ /* 0x000fe2000fffe0ff */
[----:B------:R-:W2:Y:S03]  /*b930*/  LDCU.U8 UR11, c[0x0][0x621] ;  /* 0x0000c420ff0b77ac */ /* 0x000ea60008000000 */
[----:B----4-:R-:W-:Y:S01]  /*b940*/  USHF.R.U32.HI UR4, URZ, UR7, UR4 ;  /* 0x00000007ff047299 */ /* 0x010fe20008011604 */
[----:B------:R-:W4:Y:S03]  /*b950*/  LDCU UR7, c[0x0][0x60c] ;  /* 0x0000c180ff0777ac */ /* 0x000f260008000800 */
[----:B------:R-:W-:-:S02]  /*b960*/  UIADD3 UR4, UPT, UPT, UR5, UR4, URZ ;  /* 0x0000000405047290 */ /* 0x000fc4000fffe0ff */
[----:B-1----:R-:W-:Y:S02]  /*b970*/  UISETP.GE.AND UP0, UPT, UR20, UR10, UPT ;  /* 0x0000000a1400728c */ /* 0x002fe4000bf06270 */
[----:B-----5:R-:W-:-:S04]  /*b980*/  USHF.R.U32.HI UR6, URZ, UR6, UR4 ;  /* 0x00000006ff067299 */ /* 0x020fc80008011604 */
[----:B--2---:R-:W-:-:S04]  /*b990*/  UIMAD.WIDE.U32 UR4, UR6, UR13, URZ ;  /* 0x0000000d060472a5 */ /* 0x004fc8000f8e00ff */
[----:B------:R-:W-:-:S04]  /*b9a0*/  UIADD3 UR4, UPT, UPT, UR6, -UR5, URZ ;  /* 0x8000000506047290 */ /* 0x000fc8000fffe0ff */
[----:B---3--:R-:W-:-:S04]  /*b9b0*/  USHF.R.U32.HI UR4, URZ, UR21, UR4 ;  /* 0x00000015ff047299 */ /* 0x008fc80008011604 */
[----:B------:R-:W-:Y:S02]  /*b9c0*/  UIADD3 UR4, UPT, UPT, UR5, UR4, URZ ;  /* 0x0000000405047290 */ /* 0x000fe4000fffe0ff */
[----:B------:R-:W-:Y:S02]  /*b9d0*/  UIADD3 UR5, UPT, UPT, -UR6, URZ, URZ ;  /* 0x000000ff06057290 */ /* 0x000fe4000fffe1ff */
[----:B------:R-:W-:Y:S02]  /*b9e0*/  USHF.R.U32.HI UR11, URZ, UR11, UR4 ;  /* 0x0000000bff0b7299 */ /* 0x000fe40008011604 */
[----:B----4-:R-:W-:Y:S02]  /*b9f0*/  UIMAD UR7, UR7, UR5, UR20 ;  /* 0x00000005070772a4 */ /* 0x010fe4000f8e0214 */
[----:B------:R-:W-:-:S04]  /*ba00*/  UIADD3 UR4, UPT, UPT, -UR11, URZ, URZ ;  /* 0x000000ff0b047290 */ /* 0x000fc8000fffe1ff */
[----:B------:R-:W-:Y:S01]  /*ba10*/  UIMAD UR12, UR12, UR4, UR6 ;  /* 0x000000040c0c72a4 */ /* 0x000fe2000f8e0206 */
[----:B------:R-:W-:Y:S11]  /*ba20*/  BRA.U !UP0, `(.L_x_87) ;  /* 0xfffffff108307547 */ /* 0x000ff6000b83ffff */
.L_x_79:
[----:B------:R-:W-:-:S04]  /*ba30*/  SHF.L.U32 R54, R54, 0x1f, RZ ;  /* 0x0000001f36367819 */ /* 0x000fc800000006ff */
[----:B------:R-:W1:Y:S02]  /*ba40*/  SYNCS.PHASECHK.TRANS64.TRYWAIT P0, [UR8+0x178], R54 ;  /* 0x00017836ff0075a7 */ /* 0x000e640008001108 */
[----:B-1----:R-:W-:Y:S05]  /*ba50*/  @!P0 BRA `(.L_x_88) ;  /* 0x0000000c009c8947 */ /* 0x002fea0003800000 */
.L_x_148:
[----:B------:R-:W-:Y:S06]  /*ba60*/  BAR.ARV 0x2, 0x120 ;  /* 0x0084800000007b1d */ /* 0x000fec0000002000 */
[----:B------:R-:W-:Y:S05]  /*ba70*/  BRA `(.L_x_89) ;  /* 0x0000000000347947 */ /* 0x000fea0003800000 */
.L_x_78:
[----:B------:R-:W-:Y:S05]  /*ba80*/  @P0 BRA `(.L_x_90) ;  /* 0x00000000002c0947 */ /* 0x000fea0003800000 */
[----:B-1----:R-:W1:Y:S01]  /*ba90*/  S2UR UR4, SR_CgaCtaId ;  /* 0x00000000000479c3 */ /* 0x002e620000008800 */
        /* <DEDUP_REMOVED lines=8> */
[----:B-1----:R3:W4:Y:S02]  /*bb20*/  SYNCS.EXCH.64 URZ, [UR6+0x1a0], UR4 ;  /* 0x0001a00406ff75b2 */ /* 0x0027240008000100 */
[----:B---3--:R-:W-:Y:S01]  /*bb30*/  NOP ;  /* 0x0000000000007918 */ /* 0x008fe20000000000 */
.L_x_90:
[----:B------:R-:W-:Y:S01]  /*bb40*/  NOP ;  /* 0x0000000000007918 */ /* 0x000fe20000000000 */
.L_x_89:
[----:B------:R-:W-:-:S13]  /*bb50*/  ISETP.NE.AND P0, PT, R0, 0xc, PT ;  /* 0x0000000c0000780c */ /* 0x000fda0003f05270 */
        /* <DEDUP_REMOVED lines=10> */
[----:B-1----:R3:W1:Y:S02]  /*bc00*/  SYNCS.EXCH.64 URZ, [UR6+0x1a0], UR4 ;  /* 0x0001a00406ff75b2 */ /* 0x0026640008000100 */
[----:B---3--:R-:W-:Y:S01]  /*bc10*/  NOP ;  /* 0x0000000000007918 */ /* 0x008fe20000000000 */
.L_x_91:
[----:B------:R-:W-:Y:S01]  /*bc20*/  NOP ;  /* 0x0000000000007918 */ /* 0x000fe20000000000 */
[----:B-1----:R-:W-:Y:S05]  /*bc30*/  EXIT ;  /* 0x000000000000794d */ /* 0x002fea0003800000 */
.L_x_12:
[----:B------:R-:W-:Y:S02]  /*bc40*/  MOV R4, UR5 ;  /* 0x0000000500047c02 */ /* 0x000fe40008000f00 */
[----:B------:R-:W-:-:S07]  /*bc50*/  MOV R11, R10 ;  /* 0x0000000a000b7202 */ /* 0x000fce0000000f00 */
.L_x_92:
[----:B-1----:R1:W2:Y:S02]  /*bc60*/  SYNCS.PHASECHK.TRANS64.TRYWAIT P0, [R4+URZ+0xa0], R11 ;  /* 0x0000a00b040075a7 */ /* 0x0022a400080011ff */
[----:B--2---:R-:W-:Y:S05]  /*bc70*/  @!P0 NANOSLEEP.SYNCS 0x989680 ;  /* 0x009896800000895d */ /* 0x004fea0003900000 */
[----:B------:R-:W2:Y:S02]  /*bc80*/  @!P0 SYNCS.PHASECHK.TRANS64 P0, [R4+URZ+0xa0], R11 ;  /* 0x0000a00b040085a7 */ /* 0x000ea400080010ff */
[----:B--2---:R-:W-:Y:S05]  /*bc90*/  @!P0 BRA `(.L_x_92) ;  /* 0xfffffffc00f08947 */ /* 0x004fea000383ffff */
[----:B------:R-:W-:Y:S05]  /*bca0*/  BRA `(.L_x_93) ;  /* 0xffffff5400ac7947 */ /* 0x000fea000383ffff */
.L_x_14:
[----:B--2---:R-:W-:Y:S02]  /*bcb0*/  MOV R4, UR14 ;  /* 0x0000000e00047c02 */ /* 0x004fe40008000f00 */
[----:B------:R-:W-:-:S07]  /*bcc0*/  MOV R27, R26 ;  /* 0x0000001a001b7202 */ /* 0x000fce0000000f00 */
.L_x_94:
[----:B-1----:R1:W2:Y:S02]  /*bcd0*/  SYNCS.PHASECHK.TRANS64.TRYWAIT P0, [R4+URZ+0x8], R27 ;  /* 0x0000081b040075a7 */ /* 0x0022a400080011ff */
[----:B--2---:R-:W-:Y:S05]  /*bce0*/  @!P0 NANOSLEEP.SYNCS 0x989680 ;  /* 0x009896800000895d */ /* 0x004fea0003900000 */
[----:B------:R-:W2:Y:S02]  /*bcf0*/  @!P0 SYNCS.PHASECHK.TRANS64 P0, [R4+URZ+0x8], R27 ;  /* 0x0000081b040085a7 */ /* 0x000ea400080010ff */
[----:B--2---:R-:W-:Y:S05]  /*bd00*/  @!P0 BRA `(.L_x_94) ;  /* 0xfffffffc00f08947 */ /* 0x004fea000383ffff */
[----:B------:R-:W-:Y:S05]  /*bd10*/  BRA `(.L_x_95) ;  /* 0xffffff5800d07947 */ /* 0x000fea000383ffff */
.L_x_16:
[----:B------:R-:W-:Y:S02]  /*bd20*/  MOV R4, UR5 ;  /* 0x0000000500047c02 */ /* 0x000fe40008000f00 */
[----:B------:R-:W-:-:S07]  /*bd30*/  MOV R27, R26 ;  /* 0x0000001a001b7202 */ /* 0x000fce0000000f00 */
.L_x_96:
[----:B-1----:R1:W2:Y:S02]  /*bd40*/  SYNCS.PHASECHK.TRANS64.TRYWAIT P0, [R4+URZ+0xa0], R27 ;  /* 0x0000a01b040075a7 */ /* 0x0022a400080011ff */
[----:B--2---:R-:W-:Y:S05]  /*bd50*/  @!P0 NANOSLEEP.SYNCS 0x989680 ;  /* 0x009896800000895d */ /* 0x004fea0003900000 */
[----:B------:R-:W2:Y:S02]  /*bd60*/  @!P0 SYNCS.PHASECHK.TRANS64 P0, [R4+URZ+0xa0], R27 ;  /* 0x0000a01b040085a7 */ /* 0x000ea400080010ff */
[----:B--2---:R-:W-:Y:S05]  /*bd70*/  @!P0 BRA `(.L_x_96) ;  /* 0xfffffffc00f08947 */ /* 0x004fea000383ffff */
[----:B------:R-:W-:Y:S05]  /*bd80*/  BRA `(.L_x_97) ;  /* 0xffffff5c00f47947 */ /* 0x000fea000383ffff */
.L_x_19:
[----:B--2---:R-:W-:Y:S02]  /*bd90*/  MOV R4, UR5 ;  /* 0x0000000500047c02 */ /* 0x004fe40008000f00 */
[-C--:B------:R-:W-:Y:S02]  /*bda0*/  MOV R32, R23.reuse ;  /* 0x0000001700207202 */ /* 0x080fe40000000f00 */
[----:B------:R-:W-:-:S07]  /*bdb0*/  MOV R33, R23 ;  /* 0x0000001700217202 */ /* 0x000fce0000000f00 */
.L_x_98:
[----:B-1----:R1:W2:Y:S02]  /*bdc0*/  SYNCS.PHASECHK.TRANS64.TRYWAIT P0, [R4+URZ+0xa0], R33 ;  /* 0x0000a021040075a7 */ /* 0x0022a400080011ff */
[----:B--2---:R-:W-:Y:S05]  /*bdd0*/  @!P0 NANOSLEEP.SYNCS 0x989680 ;  /* 0x009896800000895d */ /* 0x004fea0003900000 */
[----:B------:R-:W2:Y:S02]  /*bde0*/  @!P0 SYNCS.PHASECHK.TRANS64 P0, [R4+URZ+0xa0], R33 ;  /* 0x0000a021040085a7 */ /* 0x000ea400080010ff */
[----:B--2---:R-:W-:Y:S05]  /*bdf0*/  @!P0 BRA `(.L_x_98) ;  /* 0xfffffffc00f08947 */ /* 0x004fea000383ffff */
[----:B------:R-:W-:Y:S05]  /*be00*/  BRA `(.L_x_99) ;  /* 0xffffff6400907947 */ /* 0x000fea000383ffff */
.L_x_21:
[----:B------:R-:W-:Y:S02]  /*be10*/  MOV R8, UR6 ;  /* 0x0000000600087c02 */ /* 0x000fe40008000f00 */
[-C--:B------:R-:W-:Y:S02]  /*be20*/  MOV R10, R9.reuse ;  /* 0x00000009000a7202 */ /* 0x080fe40000000f00 */
[----:B------:R-:W-:-:S07]  /*be30*/  MOV R11, R9 ;  /* 0x00000009000b7202 */ /* 0x000fce0000000f00 */
.L_x_100:
[----:B-1----:R1:W2:Y:S02]  /*be40*/  SYNCS.PHASECHK.TRANS64.TRYWAIT P0, [R8+URZ+0xa0], R11 ;  /* 0x0000a00b080075a7 */ /* 0x0022a400080011ff */
[----:B--2---:R-:W-:Y:S05]  /*be50*/  @!P0 NANOSLEEP.SYNCS 0x989680 ;  /* 0x009896800000895d */ /* 0x004fea0003900000 */
[----:B------:R-:W2:Y:S02]  /*be60*/  @!P0 SYNCS.PHASECHK.TRANS64 P0, [R8+URZ+0xa0], R11 ;  /* 0x0000a00b080085a7 */ /* 0x000ea400080010ff */
[----:B--2---:R-:W-:Y:S05]  /*be70*/  @!P0 BRA `(.L_x_100) ;  /* 0xfffffffc00f08947 */ /* 0x004fea000383ffff */
[----:B------:R-:W-:Y:S05]  /*be80*/  BRA `(.L_x_101) ;  /* 0xffffff6800387947 */ /* 0x000fea000383ffff */
.L_x_25:
[----:B------:R-:W-:Y:S02]  /*be90*/  MOV R4, UR5 ;  /* 0x0000000500047c02 */ /* 0x000fe40008000f00 */
[----:B------:R-:W-:-:S07]  /*bea0*/  MOV R9, R8 ;  /* 0x0000000800097202 */ /* 0x000fce0000000f00 */
.L_x_102:
[----:B-1----:R1:W2:Y:S02]  /*beb0*/  SYNCS.PHASECHK.TRANS64.TRYWAIT P0, [R4+URZ+0xa0], R9 ;  /* 0x0000a009040075a7 */ /* 0x0022a400080011ff */
[----:B--2---:R-:W-:Y:S05]  /*bec0*/  @!P0 NANOSLEEP.SYNCS 0x989680 ;  /* 0x009896800000895d */ /* 0x004fea0003900000 */
[----:B------:R-:W2:Y:S02]  /*bed0*/  @!P0 SYNCS.PHASECHK.TRANS64 P0, [R4+URZ+0xa0], R9 ;  /* 0x0000a009040085a7 */ /* 0x000ea400080010ff */
[----:B--2---:R-:W-:Y:S05]  /*bee0*/  @!P0 BRA `(.L_x_102) ;  /* 0xfffffffc00f08947 */ /* 0x004fea000383ffff */
[----:B------:R-:W-:Y:S05]  /*bef0*/  BRA `(.L_x_103) ;  /* 0xffffff7000a47947 */ /* 0x000fea000383ffff */
.L_x_27:
[----:B------:R-:W-:Y:S02]  /*bf00*/  MOV R4, UR4 ;  /* 0x0000000400047c02 */ /* 0x000fe40008000f00 */
[----:B------:R-:W-:-:S07]  /*bf10*/  MOV R9, R8 ;  /* 0x0000000800097202 */ /* 0x000fce0000000f00 */
.L_x_104:
[----:B-1----:R1:W2:Y:S02]  /*bf20*/  SYNCS.PHASECHK.TRANS64.TRYWAIT P0, [R4+URZ+0x8], R9 ;  /* 0x00000809040075a7 */ /* 0x0022a400080011ff */
[----:B--2---:R-:W-:Y:S05]  /*bf30*/  @!P0 NANOSLEEP.SYNCS 0x989680 ;  /* 0x009896800000895d */ /* 0x004fea0003900000 */
[----:B------:R-:W2:Y:S02]  /*bf40*/  @!P0 SYNCS.PHASECHK.TRANS64 P0, [R4+URZ+0x8], R9 ;  /* 0x00000809040085a7 */ /* 0x000ea400080010ff */
[----:B--2---:R-:W-:Y:S05]  /*bf50*/  @!P0 BRA `(.L_x_104) ;  /* 0xfffffffc00f08947 */ /* 0x004fea000383ffff */
[----:B------:R-:W-:Y:S05]  /*bf60*/  BRA `(.L_x_105) ;  /* 0xffffff7000a87947 */ /* 0x000fea000383ffff */
.L_x_29:
[----:B-1----:R-:W-:Y:S02]  /*bf70*/  MOV R4, UR4 ;  /* 0x0000000400047c02 */ /* 0x002fe40008000f00 */
[----:B------:R-:W-:-:S07]  /*bf80*/  MOV R9, R8 ;  /* 0x0000000800097202 */ /* 0x000fce0000000f00 */
.L_x_106:
[----:B-1----:R1:W2:Y:S02]  /*bf90*/  SYNCS.PHASECHK.TRANS64.TRYWAIT P0, [R4+URZ+0x8], R9 ;  /* 0x00000809040075a7 */ /* 0x0022a400080011ff */
[----:B--2---:R-:W-:Y:S05]  /*bfa0*/  @!P0 NANOSLEEP.SYNCS 0x989680 ;  /* 0x009896800000895d */ /* 0x004fea0003900000 */
[----:B------:R-:W2:Y:S02]  /*bfb0*/  @!P0 SYNCS.PHASECHK.TRANS64 P0, [R4+URZ+0x8], R9 ;  /* 0x00000809040085a7 */ /* 0x000ea400080010ff */
[----:B--2---:R-:W-:Y:S05]  /*bfc0*/  @!P0 BRA `(.L_x_106) ;  /* 0xfffffffc00f08947 */ /* 0x004fea000383ffff */
[----:B------:R-:W-:Y:S05]  /*bfd0*/  BRA `(.L_x_28) ;  /* 0xffffff7000ac7947 */ /* 0x000fea000383ffff */
.L_x_36:
[----:B------:R-:W-:-:S07]  /*bfe0*/  MOV R9, R8 ;  /* 0x0000000800097202 */ /* 0x000fce0000000f00 */
.L_x_107:
[----:B-1----:R1:W2:Y:S02]  /*bff0*/  SYNCS.PHASECHK.TRANS64.TRYWAIT P0, [R5+URZ], R9 ;  /* 0x00000009050075a7 */ /* 0x0022a400080011ff */
[----:B--2---:R-:W-:Y:S05]  /*c000*/  @!P0 NANOSLEEP.SYNCS 0x989680 ;  /* 0x009896800000895d */ /* 0x004fea0003900000 */
[----:B------:R-:W2:Y:S02]  /*c010*/  @!P0 SYNCS.PHASECHK.TRANS64 P0, [R5+URZ], R9 ;  /* 0x00000009050085a7 */ /* 0x000ea400080010ff */
[----:B--2---:R-:W-:Y:S05]  /*c020*/  @!P0 BRA `(.L_x_107) ;  /* 0xfffffffc00f08947 */ /* 0x004fea000383ffff */
[----:B------:R-:W-:Y:S05]  /*c030*/  BRA `(.L_x_35) ;  /* 0xffffff7400807947 */ /* 0x000fea000383ffff */
.L_x_39:
[----:B------:R-:W-:-:S07]  /*c040*/  MOV R5, R4 ;  /* 0x0000000400057202 */ /* 0x000fce0000000f00 */
.L_x_108:
[----:B-1----:R1:W2:Y:S02]  /*c050*/  SYNCS.PHASECHK.TRANS64.TRYWAIT P0, [R8+URZ], R5 ;  /* 0x00000005080075a7 */ /* 0x0022a400080011ff */
[----:B--2---:R-:W-:Y:S05]  /*c060*/  @!P0 NANOSLEEP.SYNCS 0x989680 ;  /* 0x009896800000895d */ /* 0x004fea0003900000 */
[----:B------:R-:W2:Y:S02]  /*c070*/  @!P0 SYNCS.PHASECHK.TRANS64 P0, [R8+URZ], R5 ;  /* 0x00000005080085a7 */ /* 0x000ea400080010ff */
[----:B--2---:R-:W-:Y:S05]  /*c080*/  @!P0 BRA `(.L_x_108) ;  /* 0xfffffffc00f08947 */ /* 0x004fea000383ffff */
[----:B------:R-:W-:Y:S05]  /*c090*/  BRA `(.L_x_38) ;  /* 0xffffff7400f47947 */ /* 0x000fea000383ffff */
.L_x_42:
[----:B------:R-:W-:Y:S02]  /*c0a0*/  MOV R6, UR4 ;  /* 0x0000000400067c02 */ /* 0x000fe40008000f00 */
[----:B------:R-:W-:-:S07]  /*c0b0*/  MOV R11, R10 ;  /* 0x0000000a000b7202 */ /* 0x000fce0000000f00 */
.L_x_109:
[----:B-1----:R1:W2:Y:S02]  /*c0c0*/  SYNCS.PHASECHK.TRANS64.TRYWAIT P0, [R6+URZ], R11 ;  /* 0x0000000b060075a7 */ /* 0x0022a400080011ff */
[----:B--2---:R-:W-:Y:S05]  /*c0d0*/  @!P0 NANOSLEEP.SYNCS 0x989680 ;  /* 0x009896800000895d */ /* 0x004fea0003900000 */
[----:B------:R-:W2:Y:S02]  /*c0e0*/  @!P0 SYNCS.PHASECHK.TRANS64 P0, [R6+URZ], R11 ;  /* 0x0000000b060085a7 */ /* 0x000ea400080010ff */
[----:B--2---:R-:W-:Y:S05]  /*c0f0*/  @!P0 BRA `(.L_x_109) ;  /* 0xfffffffc00f08947 */ /* 0x004fea000383ffff */
[----:B------:R-:W-:Y:S05]  /*c100*/  BRA `(.L_x_110) ;  /* 0xffffff7c00c47947 */ /* 0x000fea000383ffff */
.L_x_43:
[----:B-1----:R-:W-:Y:S02]  /*c110*/  MOV R6, UR14 ;  /* 0x0000000e00067c02 */ /* 0x002fe40008000f00 */
[----:B------:R-:W-:-:S07]  /*c120*/  MOV R9, R8 ;  /* 0x0000000800097202 */ /* 0x000fce0000000f00 */
.L_x_111:
[----:B-1----:R1:W2:Y:S02]  /*c130*/  SYNCS.PHASECHK.TRANS64.TRYWAIT P0, [R6+URZ+0x10], R9 ;  /* 0x00001009060075a7 */ /* 0x0022a400080011ff */
[----:B--2---:R-:W-:Y:S05]  /*c140*/  @!P0 NANOSLEEP.SYNCS 0x989680 ;  /* 0x009896800000895d */ /* 0x004fea0003900000 */
[----:B------:R-:W2:Y:S02]  /*c150*/  @!P0 SYNCS.PHASECHK.TRANS64 P0, [R6+URZ+0x10], R9 ;  /* 0x00001009060085a7 */ /* 0x000ea400080010ff */
[----:B--2---:R-:W-:Y:S05]  /*c160*/  @!P0 BRA `(.L_x_111) ;  /* 0xfffffffc00f08947 */ /* 0x004fea000383ffff */
[----:B------:R-:W-:Y:S05]  /*c170*/  BRA `(.L_x_112) ;  /* 0xffffff7c00b47947 */ /* 0x000fea000383ffff */
.L_x_45:
[----:B------:R-:W-:Y:S02]  /*c180*/  MOV R12, UR16 ;  /* 0x00000010000c7c02 */ /* 0x000fe40008000f00 */
[----:B------:R-:W-:Y:S07]  /*c190*/  MOV R20, R21 ;  /* 0x0000001500147202 */ /* 0x000fee0000000f00 */
.L_x_113:
[----:B--2---:R2:W3:Y:S02]  /*c1a0*/  SYNCS.PHASECHK.TRANS64.TRYWAIT P0, [R12+URZ+0x10], R21 ;  /* 0x000010150c0075a7 */ /* 0x0044e400080011ff */
[----:B---3--:R-:W-:Y:S05]  /*c1b0*/  @!P0 NANOSLEEP.SYNCS 0x989680 ;  /* 0x009896800000895d */ /* 0x008fea0003900000 */
[----:B------:R-:W3:Y:S02]  /*c1c0*/  @!P0 SYNCS.PHASECHK.TRANS64 P0, [R12+URZ+0x10], R21 ;  /* 0x000010150c0085a7 */ /* 0x000ee400080010ff */
[----:B---3--:R-:W-:Y:S05]  /*c1d0*/  @!P0 BRA `(.L_x_113) ;  /* 0xfffffffc00f08947 */ /* 0x008fea000383ffff */
[----:B------:R-:W-:Y:S05]  /*c1e0*/  BRA `(.L_x_114) ;  /* 0xffffff8000647947 */ /* 0x000fea000383ffff */
.L_x_46:
[----:B------:R-:W-:Y:S02]  /*c1f0*/  MOV R19, UR4 ;  /* 0x0000000400137c02 */ /* 0x000fe40008000f00 */
[----:B------:R-:W-:Y:S07]  /*c200*/  MOV R14, R15 ;  /* 0x0000000f000e7202 */ /* 0x000fee0000000f00 */
.L_x_115:
[----:B--2---:R2:W3:Y:S02]  /*c210*/  SYNCS.PHASECHK.TRANS64.TRYWAIT P0, [R19+URZ+0x138], R15 ;  /* 0x0001380f130075a7 */ /* 0x0044e400080011ff */
[----:B---3--:R-:W-:Y:S05]  /*c220*/  @!P0 NANOSLEEP.SYNCS 0x989680 ;  /* 0x009896800000895d */ /* 0x008fea0003900000 */
[----:B------:R-:W3:Y:S02]  /*c230*/  @!P0 SYNCS.PHASECHK.TRANS64 P0, [R19+URZ+0x138], R15 ;  /* 0x0001380f130085a7 */ /* 0x000ee400080010ff */
[----:B---3--:R-:W-:Y:S05]  /*c240*/  @!P0 BRA `(.L_x_115) ;  /* 0xfffffffc00f08947 */ /* 0x008fea000383ffff */
[----:B------:R-:W-:Y:S05]  /*c250*/  BRA `(.L_x_116) ;  /* 0xffffff80006c7947 */ /* 0x000fea000383ffff */
.L_x_47:
[----:B------:R-:W-:Y:S02]  /*c260*/  MOV R14, UR4 ;  /* 0x00000004000e7c02 */ /* 0x000fe40008000f00 */
[-C--:B------:R-:W-:Y:S02]  /*c270*/  MOV R20, R15.reuse ;  /* 0x0000000f00147202 */ /* 0x080fe40000000f00 */
[----:B------:R-:W-:Y:S07]  /*c280*/  MOV R21, R15 ;  /* 0x0000000f00157202 */ /* 0x000fee0000000f00 */
.L_x_117:
[----:B-1----:R1:W3:Y:S02]  /*c290*/  SYNCS.PHASECHK.TRANS64.TRYWAIT P0, [R14+URZ+0x140], R21 ;  /* 0x000140150e0075a7 */ /* 0x0022e400080011ff */
[----:B---3--:R-:W-:Y:S05]  /*c2a0*/  @!P0 NANOSLEEP.SYNCS 0x989680 ;  /* 0x009896800000895d */ /* 0x008fea0003900000 */
[----:B------:R-:W3:Y:S02]  /*c2b0*/  @!P0 SYNCS.PHASECHK.TRANS64 P0, [R14+URZ+0x140], R21 ;  /* 0x000140150e0085a7 */ /* 0x000ee400080010ff */
[----:B---3--:R-:W-:Y:S05]  /*c2c0*/  @!P0 BRA `(.L_x_117) ;  /* 0xfffffffc00f08947 */ /* 0x008fea000383ffff */
[----:B------:R-:W-:Y:S05]  /*c2d0*/  BRA `(.L_x_118) ;  /* 0xffffff8000d07947 */ /* 0x000fea000383ffff */
.L_x_48:
[----:B------:R-:W-:Y:S02]  /*c2e0*/  MOV R12, UR17 ;  /* 0x00000011000c7c02 */ /* 0x000fe40008000f00 */
[----:B-1----:R-:W-:Y:S07]  /*c2f0*/  MOV R14, R15 ;  /* 0x0000000f000e7202 */ /* 0x002fee0000000f00 */
.L_x_119:
[----:B-1----:R1:W2:Y:S02]  /*c300*/  SYNCS.PHASECHK.TRANS64.TRYWAIT P0, [R12+URZ+0x10], R15 ;  /* 0x0000100f0c0075a7 */ /* 0x0022a400080011ff */
[----:B--2---:R-:W-:Y:S05]  /*c310*/  @!P0 NANOSLEEP.SYNCS 0x989680 ;  /* 0x009896800000895d */ /* 0x004fea0003900000 */
[----:B------:R-:W2:Y:S02]  /*c320*/  @!P0 SYNCS.PHASECHK.TRANS64 P0, [R12+URZ+0x10], R15 ;  /* 0x0000100f0c0085a7 */ /* 0x000ea400080010ff */
[----:B--2---:R-:W-:Y:S05]  /*c330*/  @!P0 BRA `(.L_x_119) ;  /* 0xfffffffc00f08947 */ /* 0x004fea000383ffff */
[----:B------:R-:W-:Y:S05]  /*c340*/  BRA `(.L_x_120) ;  /* 0xffffff8400107947 */ /* 0x000fea000383ffff */
.L_x_50:
[----:B------:R-:W-:Y:S02]  /*c350*/  MOV R6, UR7 ;  /* 0x0000000700067c02 */ /* 0x000fe40008000f00 */
[----:B------:R-:W-:-:S07]  /*c360*/  MOV R9, R8 ;  /* 0x0000000800097202 */ /* 0x000fce0000000f00 */
.L_x_121:
[----:B--2---:R2:W3:Y:S02]  /*c370*/  SYNCS.PHASECHK.TRANS64.TRYWAIT P0, [R6+URZ+0x10], R9 ;  /* 0x00001009060075a7 */ /* 0x0044e400080011ff */
[----:B---3--:R-:W-:Y:S05]  /*c380*/  @!P0 NANOSLEEP.SYNCS 0x989680 ;  /* 0x009896800000895d */ /* 0x008fea0003900000 */
[----:B------:R-:W3:Y:S02]  /*c390*/  @!P0 SYNCS.PHASECHK.TRANS64 P0, [R6+URZ+0x10], R9 ;  /* 0x00001009060085a7 */ /* 0x000ee400080010ff */
[----:B---3--:R-:W-:Y:S05]  /*c3a0*/  @!P0 BRA `(.L_x_121) ;  /* 0xfffffffc00f08947 */ /* 0x008fea000383ffff */
[----:B------:R-:W-:Y:S05]  /*c3b0*/  BRA `(.L_x_122) ;  /* 0xffffff8400a47947 */ /* 0x000fea000383ffff */
.L_x_51:
[----:B------:R-:W-:Y:S02]  /*c3c0*/  MOV R9, UR4 ;  /* 0x0000000400097c02 */ /* 0x000fe40008000f00 */
[----:B------:R-:W-:-:S07]  /*c3d0*/  MOV R11, R10 ;  /* 0x0000000a000b7202 */ /* 0x000fce0000000f00 */
.L_x_123:
[----:B--2---:R2:W3:Y:S02]  /*c3e0*/  SYNCS.PHASECHK.TRANS64.TRYWAIT P0, [R9+URZ+0x138], R11 ;  /* 0x0001380b090075a7 */ /* 0x0044e400080011ff */
[----:B---3--:R-:W-:Y:S05]  /*c3f0*/  @!P0 NANOSLEEP.SYNCS 0x989680 ;  /* 0x009896800000895d */ /* 0x008fea0003900000 */
[----:B------:R-:W3:Y:S02]  /*c400*/  @!P0 SYNCS.PHASECHK.TRANS64 P0, [R9+URZ+0x138], R11 ;  /* 0x0001380b090085a7 */ /* 0x000ee400080010ff */
[----:B---3--:R-:W-:Y:S05]  /*c410*/  @!P0 BRA `(.L_x_123) ;  /* 0xfffffffc00f08947 */ /* 0x008fea000383ffff */
[----:B------:R-:W-:Y:S05]  /*c420*/  BRA `(.L_x_124) ;  /* 0xffffff8400ac7947 */ /* 0x000fea000383ffff */
.L_x_52:
[----:B--2---:R-:W-:Y:S02]  /*c430*/  MOV R9, UR4 ;  /* 0x0000000400097c02 */ /* 0x004fe40008000f00 */
[----:B------:R-:W-:-:S07]  /*c440*/  MOV R11, R10 ;  /* 0x0000000a000b7202 */ /* 0x000fce0000000f00 */
.L_x_125:
[----:B-1----:R1:W2:Y:S02]  /*c450*/  SYNCS.PHASECHK.TRANS64.TRYWAIT P0, [R9+URZ+0x140], R11 ;  /* 0x0001400b090075a7 */ /* 0x0022a400080011ff */
[----:B--2---:R-:W-:Y:S05]  /*c460*/  @!P0 NANOSLEEP.SYNCS 0x989680 ;  /* 0x009896800000895d */ /* 0x004fea0003900000 */
[----:B------:R-:W2:Y:S02]  /*c470*/  @!P0 SYNCS.PHASECHK.TRANS64 P0, [R9+URZ+0x140], R11 ;  /* 0x0001400b090085a7 */ /* 0x000ea400080010ff */
[----:B--2---:R-:W-:Y:S05]  /*c480*/  @!P0 BRA `(.L_x_125) ;  /* 0xfffffffc00f08947 */ /* 0x004fea000383ffff */
[----:B------:R-:W-:Y:S05]  /*c490*/  BRA `(.L_x_126) ;  /* 0xffffff8800247947 */ /* 0x000fea000383ffff */
.L_x_54:
[----:B------:R-:W-:-:S07]  /*c4a0*/  MOV R6, UR4 ;  /* 0x0000000400067c02 */ /* 0x000fce0008000f00 */
.L_x_127:
[----:B-1----:R1:W2:Y:S02]  /*c4b0*/  SYNCS.PHASECHK.TRANS64.TRYWAIT P0, [R6+URZ+0x1a0], RZ ;  /* 0x0001a0ff060075a7 */ /* 0x0022a400080011ff */
[----:B--2---:R-:W-:Y:S05]  /*c4c0*/  @!P0 NANOSLEEP.SYNCS 0x989680 ;  /* 0x009896800000895d */ /* 0x004fea0003900000 */
[----:B------:R-:W2:Y:S02]  /*c4d0*/  @!P0 SYNCS.PHASECHK.TRANS64 P0, [R6+URZ+0x1a0], RZ ;  /* 0x0001a0ff060085a7 */ /* 0x000ea400080010ff */
[----:B--2---:R-:W-:Y:S05]  /*c4e0*/  @!P0 BRA `(.L_x_127) ;  /* 0xfffffffc00f08947 */ /* 0x004fea000383ffff */
[----:B------:R-:W-:Y:S05]  /*c4f0*/  BRA `(.L_x_128) ;  /* 0xffffff8800bc7947 */ /* 0x000fea000383ffff */
.L_x_61:
[----:B------:R-:W-:Y:S02]  /*c500*/  MOV R4, UR7 ;  /* 0x0000000700047c02 */ /* 0x000fe40008000f00 */
[----:B------:R-:W-:-:S07]  /*c510*/  MOV R9, R8 ;  /* 0x0000000800097202 */ /* 0x000fce0000000f00 */
.L_x_129:
[----:B-1----:R1:W2:Y:S02]  /*c520*/  SYNCS.PHASECHK.TRANS64.TRYWAIT P0, [R4+URZ+0x170], R9 ;  /* 0x00017009040075a7 */ /* 0x0022a400080011ff */
[----:B--2---:R-:W-:Y:S05]  /*c530*/  @!P0 NANOSLEEP.SYNCS 0x989680 ;  /* 0x009896800000895d */ /* 0x004fea0003900000 */
[----:B------:R-:W2:Y:S02]  /*c540*/  @!P0 SYNCS.PHASECHK.TRANS64 P0, [R4+URZ+0x170], R9 ;  /* 0x00017009040085a7 */ /* 0x000ea400080010ff */
[----:B--2---:R-:W-:Y:S05]  /*c550*/  @!P0 BRA `(.L_x_129) ;  /* 0xfffffffc00f08947 */ /* 0x004fea000383ffff */
[----:B------:R-:W-:Y:S05]  /*c560*/  BRA `(.L_x_130) ;  /* 0xffffff9000847947 */ /* 0x000fea000383ffff */
.L_x_66:
[----:B------:R-:W-:Y:S02]  /*c570*/  MOV R4, UR7 ;  /* 0x0000000700047c02 */ /* 0x000fe40008000f00 */
[----:B------:R-:W-:-:S07]  /*c580*/  MOV R9, R8 ;  /* 0x0000000800097202 */ /* 0x000fce0000000f00 */
.L_x_131:
[----:B-1----:R1:W2:Y:S02]  /*c590*/  SYNCS.PHASECHK.TRANS64.TRYWAIT P0, [R4+URZ+0x168], R9 ;  /* 0x00016809040075a7 */ /* 0x0022a400080011ff */
[----:B--2---:R-:W-:Y:S05]  /*c5a0*/  @!P0 NANOSLEEP.SYNCS 0x989680 ;  /* 0x009896800000895d */ /* 0x004fea0003900000 */
[----:B------:R-:W2:Y:S02]  /*c5b0*/  @!P0 SYNCS.PHASECHK.TRANS64 P0, [R4+URZ+0x168], R9 ;  /* 0x00016809040085a7 */ /* 0x000ea400080010ff */
[----:B--2---:R-:W-:Y:S05]  /*c5c0*/  @!P0 BRA `(.L_x_131) ;  /* 0xfffffffc00f08947 */ /* 0x004fea000383ffff */
[----:B------:R-:W-:Y:S05]  /*c5d0*/  BRA `(.L_x_132) ;  /* 0xffffff9800047947 */ /* 0x000fea000383ffff */
.L_x_67:
[----:B-1----:R-:W-:Y:S02]  /*c5e0*/  MOV R4, UR7 ;  /* 0x0000000700047c02 */ /* 0x002fe40008000f00 */
[----:B------:R-:W-:-:S07]  /*c5f0*/  MOV R7, R6 ;  /* 0x0000000600077202 */ /* 0x000fce0000000f00 */
.L_x_133:
[----:B-1----:R1:W2:Y:S02]  /*c600*/  SYNCS.PHASECHK.TRANS64.TRYWAIT P0, [R4+URZ+0x130], R7 ;  /* 0x00013007040075a7 */ /* 0x0022a400080011ff */
[----:B--2---:R-:W-:Y:S05]  /*c610*/  @!P0 NANOSLEEP.SYNCS 0x989680 ;  /* 0x009896800000895d */ /* 0x004fea0003900000 */
[----:B------:R-:W2:Y:S02]  /*c620*/  @!P0 SYNCS.PHASECHK.TRANS64 P0, [R4+URZ+0x130], R7 ;  /* 0x00013007040085a7 */ /* 0x000ea400080010ff */
[----:B--2---:R-:W-:Y:S05]  /*c630*/  @!P0 BRA `(.L_x_133) ;  /* 0xfffffffc00f08947 */ /* 0x004fea000383ffff */
[----:B------:R-:W-:Y:S05]  /*c640*/  BRA `(.L_x_134) ;  /* 0xffffff9800007947 */ /* 0x000fea000383ffff */
.L_x_68:
[----:B------:R-:W-:Y:S02]  /*c650*/  MOV R4, UR7 ;  /* 0x0000000700047c02 */ /* 0x000fe40008000f00 */
[----:B------:R-:W-:-:S07]  /*c660*/  MOV R21, R20 ;  /* 0x0000001400157202 */ /* 0x000fce0000000f00 */
.L_x_135:
[----:B-1----:R1:W2:Y:S02]  /*c670*/  SYNCS.PHASECHK.TRANS64.TRYWAIT P0, [R4+URZ+0x168], R21 ;  /* 0x00016815040075a7 */ /* 0x0022a400080011ff */
[----:B--2---:R-:W-:Y:S05]  /*c680*/  @!P0 NANOSLEEP.SYNCS 0x989680 ;  /* 0x009896800000895d */ /* 0x004fea0003900000 */
[----:B------:R-:W2:Y:S02]  /*c690*/  @!P0 SYNCS.PHASECHK.TRANS64 P0, [R4+URZ+0x168], R21 ;  /* 0x00016815040085a7 */ /* 0x000ea400080010ff */
[----:B--2---:R-:W-:Y:S05]  /*c6a0*/  @!P0 BRA `(.L_x_135) ;  /* 0xfffffffc00f08947 */ /* 0x004fea000383ffff */
[----:B------:R-:W-:Y:S05]  /*c6b0*/  BRA `(.L_x_136) ;  /* 0xffffffbc001c7947 */ /* 0x000fea000383ffff */
.L_x_70:
[----:B-1----:R-:W-:Y:S02]  /*c6c0*/  MOV R4, UR7 ;  /* 0x0000000700047c02 */ /* 0x002fe40008000f00 */
[----:B------:R-:W-:-:S07]  /*c6d0*/  MOV R7, R6 ;  /* 0x0000000600077202 */ /* 0x000fce0000000f00 */
.L_x_137:
[----:B-1----:R1:W3:Y:S02]  /*c6e0*/  SYNCS.PHASECHK.TRANS64.TRYWAIT P0, [R4+URZ+0x130], R7 ;  /* 0x00013007040075a7 */ /* 0x0022e400080011ff */
[----:B---3--:R-:W-:Y:S05]  /*c6f0*/  @!P0 NANOSLEEP.SYNCS 0x989680 ;  /* 0x009896800000895d */ /* 0x008fea0003900000 */
[----:B------:R-:W3:Y:S02]  /*c700*/  @!P0 SYNCS.PHASECHK.TRANS64 P0, [R4+URZ+0x130], R7 ;  /* 0x00013007040085a7 */ /* 0x000ee400080010ff */
[----:B---3--:R-:W-:Y:S05]  /*c710*/  @!P0 BRA `(.L_x_137) ;  /* 0xfffffffc00f08947 */ /* 0x008fea000383ffff */
[----:B------:R-:W-:Y:S05]  /*c720*/  BRA `(.L_x_138) ;  /* 0xffffffbc00287947 */ /* 0x000fea000383ffff */
.L_x_71:
[----:B------:R-:W-:Y:S02]  /*c730*/  MOV R4, UR7 ;  /* 0x0000000700047c02 */ /* 0x000fe40008000f00 */
[-C--:B------:R-:W-:Y:S02]  /*c740*/  MOV R6, R21.reuse ;  /* 0x0000001500067202 */ /* 0x080fe40000000f00 */
[----:B------:R-:W-:-:S07]  /*c750*/  MOV R7, R21 ;  /* 0x0000001500077202 */ /* 0x000fce0000000f00 */
.L_x_139:
[----:B-1----:R1:W2:Y:S02]  /*c760*/  SYNCS.PHASECHK.TRANS64.TRYWAIT P0, [R4+URZ+0x168], R7 ;  /* 0x00016807040075a7 */ /* 0x0022a400080011ff */
[----:B--2---:R-:W-:Y:S05]  /*c770*/  @!P0 NANOSLEEP.SYNCS 0x989680 ;  /* 0x009896800000895d */ /* 0x004fea0003900000 */
[----:B------:R-:W2:Y:S02]  /*c780*/  @!P0 SYNCS.PHASECHK.TRANS64 P0, [R4+URZ+0x168], R7 ;  /* 0x00016807040085a7 */ /* 0x000ea400080010ff */
[----:B--2---:R-:W-:Y:S05]  /*c790*/  @!P0 BRA `(.L_x_139) ;  /* 0xfffffffc00f08947 */ /* 0x004fea000383ffff */
[----:B------:R-:W-:Y:S05]  /*c7a0*/  BRA `(.L_x_140) ;  /* 0xffffffd400b07947 */ /* 0x000fea000383ffff */
.L_x_74:
[----:B------:R-:W-:-:S07]  /*c7b0*/  MOV R7, R6 ;  /* 0x0000000600077202 */ /* 0x000fce0000000f00 */
.L_x_141:
[----:B-1----:R1:W2:Y:S02]  /*c7c0*/  SYNCS.PHASECHK.TRANS64.TRYWAIT P0, [R4+URZ+0x168], R7 ;  /* 0x00016807040075a7 */ /* 0x0022a400080011ff */
[----:B--2---:R-:W-:Y:S05]  /*c7d0*/  @!P0 NANOSLEEP.SYNCS 0x989680 ;  /* 0x009896800000895d */ /* 0x004fea0003900000 */
[----:B------:R-:W2:Y:S02]  /*c7e0*/  @!P0 SYNCS.PHASECHK.TRANS64 P0, [R4+URZ+0x168], R7 ;  /* 0x00016807040085a7 */ /* 0x000ea400080010ff */
[----:B--2---:R-:W-:Y:S05]  /*c7f0*/  @!P0 BRA `(.L_x_141) ;  /* 0xfffffffc00f08947 */ /* 0x004fea000383ffff */
[----:B------:R-:W-:Y:S05]  /*c800*/  BRA `(.L_x_142) ;  /* 0xffffffd800fc7947 */ /* 0x000fea000383ffff */
.L_x_83:
[----:B------:R-:W-:-:S07]  /*c810*/  MOV R7, R6 ;  /* 0x0000000600077202 */ /* 0x000fce0000000f00 */
.L_x_143:
[----:B--2---:R2:W3:Y:S02]  /*c820*/  SYNCS.PHASECHK.TRANS64.TRYWAIT P0, [R3+URZ+0x150], R7 ;  /* 0x00015007030075a7 */ /* 0x0044e400080011ff */
[----:B---3--:R-:W-:Y:S05]  /*c830*/  @!P0 NANOSLEEP.SYNCS 0x989680 ;  /* 0x009896800000895d */ /* 0x008fea0003900000 */
[----:B------:R-:W3:Y:S02]  /*c840*/  @!P0 SYNCS.PHASECHK.TRANS64 P0, [R3+URZ+0x150], R7 ;  /* 0x00015007030085a7 */ /* 0x000ee400080010ff */
[----:B---3--:R-:W-:Y:S05]  /*c850*/  @!P0 BRA `(.L_x_143) ;  /* 0xfffffffc00f08947 */ /* 0x008fea000383ffff */
[----:B------:R-:W-:Y:S05]  /*c860*/  BRA `(.L_x_144) ;  /* 0xffffffe400d87947 */ /* 0x000fea000383ffff */
.L_x_84:
[----:B------:R-:W-:-:S07]  /*c870*/  MOV R5, R4 ;  /* 0x0000000400057202 */ /* 0x000fce0000000f00 */
.L_x_145:
[----:B---3--:R3:W4:Y:S02]  /*c880*/  SYNCS.PHASECHK.TRANS64.TRYWAIT P0, [R3+URZ+0x178], R5 ;  /* 0x00017805030075a7 */ /* 0x00872400080011ff */
[----:B----4-:R-:W-:Y:S05]  /*c890*/  @!P0 NANOSLEEP.SYNCS 0x989680 ;  /* 0x009896800000895d */ /* 0x010fea0003900000 */
[----:B------:R-:W4:Y:S02]  /*c8a0*/  @!P0 SYNCS.PHASECHK.TRANS64 P0, [R3+URZ+0x178], R5 ;  /* 0x00017805030085a7 */ /* 0x000f2400080010ff */
[----:B----4-:R-:W-:Y:S05]  /*c8b0*/  @!P0 BRA `(.L_x_145) ;  /* 0xfffffffc00f08947 */ /* 0x010fea000383ffff */
[----:B------:R-:W-:Y:S05]  /*c8c0*/  BRA `(.L_x_146) ;  /* 0xffffffe400c87947 */ /* 0x000fea000383ffff */
.L_x_88:
[----:B------:R-:W-:-:S07]  /*c8d0*/  MOV R55, R54 ;  /* 0x0000003600377202 */ /* 0x000fce0000000f00 */
.L_x_147:
[----:B-1----:R1:W2:Y:S02]  /*c8e0*/  SYNCS.PHASECHK.TRANS64.TRYWAIT P0, [R3+URZ+0x178], R55 ;  /* 0x00017837030075a7 */ /* 0x0022a400080011ff */
[----:B--2---:R-:W-:Y:S05]  /*c8f0*/  @!P0 NANOSLEEP.SYNCS 0x989680 ;  /* 0x009896800000895d */ /* 0x004fea0003900000 */
[----:B------:R-:W2:Y:S02]  /*c900*/  @!P0 SYNCS.PHASECHK.TRANS64 P0, [R3+URZ+0x178], R55 ;  /* 0x00017837030085a7 */ /* 0x000ea400080010ff */
[----:B--2---:R-:W-:Y:S05]  /*c910*/  @!P0 BRA `(.L_x_147) ;  /* 0xfffffffc00f08947 */ /* 0x004fea000383ffff */
[----:B------:R-:W-:Y:S05]  /*c920*/  BRA `(.L_x_148) ;  /* 0xfffffff0004c7947 */ /* 0x000fea000383ffff */
        .weak           $__internal_0_$__cuda_sm10x_tcgen05_guardrail_trap_col_being_dealloced_not_returned_by_alloc
        .type           $__internal_0_$__cuda_sm10x_tcgen05_guardrail_trap_col_being_dealloced_not_returned_by_alloc,@function
        .size           $__internal_0_$__cuda_sm10x_tcgen05_guardrail_trap_col_being_dealloced_not_returned_by_alloc,($__internal_1_$__cuda_sm10x_tcgen05_guardrail_trap_phase_invalid_during_alloc - $__internal_0_$__cuda_sm10x_tcgen05_guardrail_trap_col_being_dealloced_not_returned_by_alloc)
$__internal_0_$__cuda_sm10x_tcgen05_guardrail_trap_col_being_dealloced_not_returned_by_alloc:
[----:B------:R-:W-:Y:S05]  /*c930*/  BPT.TRAP 0x1 ;  /* 0x000000040000795c */ /* 0x000fea0000300000 */
[----:B------:R-:W-:-:S04]  /*c940*/  HFMA2 R5, -RZ, RZ, 0, 0 ;  /* 0x00000000ff057431 */ /* 0x000fc800000001ff */
[----:B------:R-:W-:Y:S05]  /*c950*/  RET.REL.NODEC R4 `(kernel_cutlass_kernel_flash_attncuteflash_fwd_sm100FlashAttentionForwardSm100_object_at__tensor0000o8011101213_tensor0000o8011101213_tensor0000o8010111213_tensor0000o8011101213_tensorptrf_0) ;  /* 0xffffff3404a87950 */ /* 0x000fea0003c3ffff */
        .weak           $__internal_1_$__cuda_sm10x_tcgen05_guardrail_trap_phase_invalid_during_alloc
        .type           $__internal_1_$__cuda_sm10x_tcgen05_guardrail_trap_phase_invalid_during_alloc,@function
        .size           $__internal_1_$__cuda_sm10x_tcgen05_guardrail_trap_phase_invalid_during_alloc,($__internal_2_$__cuda_sm10x_tcgen05_guardrail_trap_unallocated_columns_being_dealloced - $__internal_1_$__cuda_sm10x_tcgen05_guardrail_trap_phase_invalid_during_alloc)
$__internal_1_$__cuda_sm10x_tcgen05_guardrail_trap_phase_invalid_during_alloc:
[----:B------:R-:W-:Y:S05]  /*c960*/  BPT.TRAP 0x1 ;  /* 0x000000040000795c */ /* 0x000fea0000300000 */
[----:B------:R-:W-:-:S04]  /*c970*/  MOV R5, 0x0 ;  /* 0x0000000000057802 */ /* 0x000fc80000000f00 */
[----:B------:R-:W-:Y:S05]  /*c980*/  RET.REL.NODEC R4 `(kernel_cutlass_kernel_flash_attncuteflash_fwd_sm100FlashAttentionForwardSm100_object_at__tensor0000o8011101213_tensor0000o8011101213_tensor0000o8010111213_tensor0000o8011101213_tensorptrf_0) ;  /* 0xffffff34049c7950 */ /* 0x000fea0003c3ffff */
        .weak           $__internal_2_$__cuda_sm10x_tcgen05_guardrail_trap_unallocated_columns_being_dealloced
        .type           $__internal_2_$__cuda_sm10x_tcgen05_guardrail_trap_unallocated_columns_being_dealloced,@function
        .size           $__internal_2_$__cuda_sm10x_tcgen05_guardrail_trap_unallocated_columns_being_dealloced,(.L_x_167 - $__internal_2_$__cuda_sm10x_tcgen05_guardrail_trap_unallocated_columns_being_dealloced)
$__internal_2_$__cuda_sm10x_tcgen05_guardrail_trap_unallocated_columns_being_dealloced:
[----:B------:R-:W-:Y:S05]  /*c990*/  BPT.TRAP 0x1 ;  /* 0x000000040000795c */ /* 0x000fea0000300000 */
[----:B------:R-:W-:-:S04]  /*c9a0*/  HFMA2 R5, -RZ, RZ, 0, 0 ;  /* 0x00000000ff057431 */ /* 0x000fc800000001ff */
[----:B------:R-:W-:Y:S05]  /*c9b0*/  RET.REL.NODEC R4 `(kernel_cutlass_kernel_flash_attncuteflash_fwd_sm100FlashAttentionForwardSm100_object_at__tensor0000o8011101213_tensor0000o8011101213_tensor0000o8010111213_tensor0000o8011101213_tensorptrf_0) ;  /* 0xffffff3404907950 */ /* 0x000fea0003c3ffff */
.L_x_149:
[----:B------:R-:W-:-:S00]  /*c9c0*/  BRA `(.L_x_149) ;  /* 0xfffffffc00fc7947 */ /* 0x000fc0000383ffff */
[----:B------:R-:W-:-:S00]  /*c9d0*/  NOP ;  /* 0x0000000000007918 */ /* 0x000fc00000000000 */
        /* <DEDUP_REMOVED lines=10> */
.L_x_167:


//--------------------- .nv.shared.kernel_cutlass_kernel_flash_attncuteflash_fwd_sm100FlashAttentionForwardSm100_object_at__tensor0000o8011101213_tensor0000o8011101213_tensor0000o8010111213_tensor0000o8011101213_tensorptrf_0 --------------------------
	.section	.nv.shared.kernel_cutlass_kernel_flash_attncuteflash_fwd_sm100FlashAttentionForwardSm100_object_at__tensor0000o8011101213_tensor0000o8011101213_tensor0000o8010111213_tensor0000o8011101213_tensorptrf_0,"aw",@nobits
	.sectionflags	@""
	.align	1024
	.zero		1024


//--------------------- .nv.shared.reserved.0     --------------------------
	.section	.nv.shared.reserved.0,"aw",@nobits
	.align	8
	.weak		__nv_reservedSMEM_offset_0_alias
	.size		__nv_reservedSMEM_offset_0_alias, 0, 64
	.other		__nv_reservedSMEM_offset_0_alias,@"STO_CUDA_RESERVED_SHARED STV_DEFAULT"
__nv_reservedSMEM_offset_0_alias:
	.zero		0
.nv.shared.reserved.0:
	.zero		64
	.weak		__nv_reservedSMEM_allocation_phase
	.type		__nv_reservedSMEM_allocation_phase,@object
	.size		__nv_reservedSMEM_allocation_phase,(.L_0 - __nv_reservedSMEM_allocation_phase)
__nv_reservedSMEM_allocation_phase:
	.zero		1
.L_0:
	.zero		7
	.weak		__nv_reservedSMEM_devtool_atexit_pc
	.type		__nv_reservedSMEM_devtool_atexit_pc,@object
	.size		__nv_reservedSMEM_devtool_atexit_pc,(__nv_reservedSMEM_allocation_mask - __nv_reservedSMEM_devtool_atexit_pc)
__nv_reservedSMEM_devtool_atexit_pc:
	.zero		8
	.weak		__nv_reservedSMEM_allocation_mask
	.type		__nv_reservedSMEM_allocation_mask,@object
	.size		__nv_reservedSMEM_allocation_mask,(.L_2 - __nv_reservedSMEM_allocation_mask)
__nv_reservedSMEM_allocation_mask:
	.zero		4
.L_2:
	.zero		4
	.weak		__nv_reservedSMEM_tmem_allocation_pipeline_mbarrier
	.type		__nv_reservedSMEM_tmem_allocation_pipeline_mbarrier,@object
	.size		__nv_reservedSMEM_tmem_allocation_pipeline_mbarrier,(__nv_reservedSMEM_tmem_allocation_pipeline_mbarrier_parity - __nv_reservedSMEM_tmem_allocation_pipeline_mbarrier)
__nv_reservedSMEM_tmem_allocation_pipeline_mbarrier:
	.zero		8
	.weak		__nv_reservedSMEM_tmem_allocation_pipeline_mbarrier_parity
	.type		__nv_reservedSMEM_tmem_allocation_pipeline_mbarrier_parity,@object
	.size		__nv_reservedSMEM_tmem_allocation_pipeline_mbarrier_parity,(.L_4 - __nv_reservedSMEM_tmem_allocation_pipeline_mbarrier_parity)
__nv_reservedSMEM_tmem_allocation_pipeline_mbarrier_parity:
	.zero		4
.L_4:


//--------------------- .nv.constant0.kernel_cutlass_kernel_flash_attncuteflash_fwd_sm100FlashAttentionForwardSm100_object_at__tensor0000o8011101213_tensor0000o8011101213_tensor0000o8010111213_tensor0000o8011101213_tensorptrf_0 --------------------------
	.section	.nv.constant0.kernel_cutlass_kernel_flash_attncuteflash_fwd_sm100FlashAttentionForwardSm100_object_at__tensor0000o8011101213_tensor0000o8011101213_tensor0000o8010111213_tensor0000o8011101213_tensorptrf_0,"a",@progbits
	.sectionflags	@""
	.align	4
.nv.constant0.kernel_cutlass_kernel_flash_attncuteflash_fwd_sm100FlashAttentionForwardSm100_object_at__tensor0000o8011101213_tensor0000o8011101213_tensor0000o8010111213_tensor0000o8011101213_tensorptrf_0:
	.zero		1580


//--------------------- SYMBOLS --------------------------

	.type		.nv.reservedSmem.offset0,@object
	.size		.nv.reservedSmem.offset0,0x4
	.type		.nv.reservedSmem.cap,@object
	.size		.nv.reservedSmem.cap,0x4
